//
// Generated by NVIDIA NVVM Compiler
//
// Compiler Build ID: CL-36424714
// Cuda compilation tools, release 13.0, V13.0.88
// Based on NVVM 20.0.0
//

.version 9.0
.target sm_100
.address_size 64

	// .globl	_Z6rowsumPiS_i
.extern .shared .align 16 .b8 sharedData[];

.visible .entry _Z6rowsumPiS_i(
	.param .u64 .ptr .align 1 _Z6rowsumPiS_i_param_0,
	.param .u64 .ptr .align 1 _Z6rowsumPiS_i_param_1,
	.param .u32 _Z6rowsumPiS_i_param_2
)
{
	.reg .pred 	%p<11>;
	.reg .b32 	%r<99>;
	.reg .b64 	%rd<33>;

	ld.param.u64 	%rd13, [_Z6rowsumPiS_i_param_0];
	ld.param.u64 	%rd12, [_Z6rowsumPiS_i_param_1];
	ld.param.u32 	%r16, [_Z6rowsumPiS_i_param_2];
	cvta.to.global.u64 	%rd1, %rd13;
	mov.u32 	%r17, %ctaid.x;
	mov.u32 	%r18, %nctaid.x;
	mov.u32 	%r19, %ctaid.y;
	mov.u32 	%r20, %nctaid.y;
	mov.u32 	%r21, %ctaid.z;
	mad.lo.s32 	%r22, %r21, %r20, %r19;
	mad.lo.s32 	%r23, %r22, %r18, %r17;
	mov.u32 	%r24, %tid.x;
	mov.u32 	%r25, %ntid.x;
	mov.u32 	%r26, %tid.y;
	mad.lo.s32 	%r27, %r25, %r26, %r24;
	mov.u32 	%r28, %ntid.y;
	mul.lo.s32 	%r29, %r28, %r25;
	mov.u32 	%r30, %tid.z;
	mad.lo.s32 	%r31, %r29, %r30, %r27;
	cvt.u64.u32 	%rd14, %r31;
	mov.u32 	%r32, %ntid.z;
	mul.lo.s32 	%r33, %r29, %r32;
	mul.wide.u32 	%rd15, %r23, %r33;
	add.s64 	%rd2, %rd15, %rd14;
	cvt.s64.s32 	%rd3, %r16;
	setp.ge.s64 	%p1, %rd2, %rd3;
	@%p1 bra 	$L__BB0_14;
	cvta.to.global.u64 	%rd16, %rd12;
	shl.b64 	%rd17, %rd2, 2;
	add.s64 	%rd4, %rd16, %rd17;
	mov.b32 	%r34, 0;
	st.global.u32 	[%rd4], %r34;
	setp.lt.s32 	%p2, %r16, 1;
	@%p2 bra 	$L__BB0_14;
	mul.lo.s64 	%rd5, %rd2, %rd3;
	and.b32  	%r1, %r16, 15;
	setp.lt.u32 	%p3, %r16, 16;
	mov.b32 	%r96, 0;
	@%p3 bra 	$L__BB0_5;
	and.b32  	%r96, %r16, 2147483632;
	neg.s32 	%r94, %r96;
	shl.b64 	%rd18, %rd5, 2;
	add.s64 	%rd19, %rd18, %rd1;
	add.s64 	%rd31, %rd19, 32;
$L__BB0_4:
	.pragma "nounroll";
	ld.global.u32 	%r36, [%rd31+-32];
	atom.global.add.u32 	%r37, [%rd4], %r36;
	ld.global.u32 	%r38, [%rd31+-28];
	atom.global.add.u32 	%r39, [%rd4], %r38;
	ld.global.u32 	%r40, [%rd31+-24];
	atom.global.add.u32 	%r41, [%rd4], %r40;
	ld.global.u32 	%r42, [%rd31+-20];
	atom.global.add.u32 	%r43, [%rd4], %r42;
	ld.global.u32 	%r44, [%rd31+-16];
	atom.global.add.u32 	%r45, [%rd4], %r44;
	ld.global.u32 	%r46, [%rd31+-12];
	atom.global.add.u32 	%r47, [%rd4], %r46;
	ld.global.u32 	%r48, [%rd31+-8];
	atom.global.add.u32 	%r49, [%rd4], %r48;
	ld.global.u32 	%r50, [%rd31+-4];
	atom.global.add.u32 	%r51, [%rd4], %r50;
	ld.global.u32 	%r52, [%rd31];
	atom.global.add.u32 	%r53, [%rd4], %r52;
	ld.global.u32 	%r54, [%rd31+4];
	atom.global.add.u32 	%r55, [%rd4], %r54;
	ld.global.u32 	%r56, [%rd31+8];
	atom.global.add.u32 	%r57, [%rd4], %r56;
	ld.global.u32 	%r58, [%rd31+12];
	atom.global.add.u32 	%r59, [%rd4], %r58;
	ld.global.u32 	%r60, [%rd31+16];
	atom.global.add.u32 	%r61, [%rd4], %r60;
	ld.global.u32 	%r62, [%rd31+20];
	atom.global.add.u32 	%r63, [%rd4], %r62;
	ld.global.u32 	%r64, [%rd31+24];
	atom.global.add.u32 	%r65, [%rd4], %r64;
	ld.global.u32 	%r66, [%rd31+28];
	atom.global.add.u32 	%r67, [%rd4], %r66;
	add.s32 	%r94, %r94, 16;
	add.s64 	%rd31, %rd31, 64;
	setp.ne.s32 	%p4, %r94, 0;
	@%p4 bra 	$L__BB0_4;
$L__BB0_5:
	setp.eq.s32 	%p5, %r1, 0;
	@%p5 bra 	$L__BB0_14;
	and.b32  	%r7, %r16, 7;
	setp.lt.u32 	%p6, %r1, 8;
	@%p6 bra 	$L__BB0_8;
	cvt.u64.u32 	%rd20, %r96;
	add.s64 	%rd21, %rd5, %rd20;
	shl.b64 	%rd22, %rd21, 2;
	add.s64 	%rd23, %rd1, %rd22;
	ld.global.u32 	%r68, [%rd23];
	atom.global.add.u32 	%r69, [%rd4], %r68;
	ld.global.u32 	%r70, [%rd23+4];
	atom.global.add.u32 	%r71, [%rd4], %r70;
	ld.global.u32 	%r72, [%rd23+8];
	atom.global.add.u32 	%r73, [%rd4], %r72;
	ld.global.u32 	%r74, [%rd23+12];
	atom.global.add.u32 	%r75, [%rd4], %r74;
	ld.global.u32 	%r76, [%rd23+16];
	atom.global.add.u32 	%r77, [%rd4], %r76;
	ld.global.u32 	%r78, [%rd23+20];
	atom.global.add.u32 	%r79, [%rd4], %r78;
	ld.global.u32 	%r80, [%rd23+24];
	atom.global.add.u32 	%r81, [%rd4], %r80;
	ld.global.u32 	%r82, [%rd23+28];
	atom.global.add.u32 	%r83, [%rd4], %r82;
	add.s32 	%r96, %r96, 8;
$L__BB0_8:
	setp.eq.s32 	%p7, %r7, 0;
	@%p7 bra 	$L__BB0_14;
	and.b32  	%r10, %r16, 3;
	setp.lt.u32 	%p8, %r7, 4;
	@%p8 bra 	$L__BB0_11;
	cvt.u64.u32 	%rd24, %r96;
	add.s64 	%rd25, %rd5, %rd24;
	shl.b64 	%rd26, %rd25, 2;
	add.s64 	%rd27, %rd1, %rd26;
	ld.global.u32 	%r84, [%rd27];
	atom.global.add.u32 	%r85, [%rd4], %r84;
	ld.global.u32 	%r86, [%rd27+4];
	atom.global.add.u32 	%r87, [%rd4], %r86;
	ld.global.u32 	%r88, [%rd27+8];
	atom.global.add.u32 	%r89, [%rd4], %r88;
	ld.global.u32 	%r90, [%rd27+12];
	atom.global.add.u32 	%r91, [%rd4], %r90;
	add.s32 	%r96, %r96, 4;
$L__BB0_11:
	setp.eq.s32 	%p9, %r10, 0;
	@%p9 bra 	$L__BB0_14;
	cvt.u64.u32 	%rd28, %r96;
	add.s64 	%rd29, %rd5, %rd28;
	shl.b64 	%rd30, %rd29, 2;
	add.s64 	%rd32, %rd1, %rd30;
	neg.s32 	%r98, %r10;
$L__BB0_13:
	.pragma "nounroll";
	ld.global.u32 	%r92, [%rd32];
	atom.global.add.u32 	%r93, [%rd4], %r92;
	add.s64 	%rd32, %rd32, 4;
	add.s32 	%r98, %r98, 1;
	setp.ne.s32 	%p10, %r98, 0;
	@%p10 bra 	$L__BB0_13;
$L__BB0_14:
	ret;

}
	// .globl	_Z21neighborJoiningMatrixPiS_S_i
.visible .entry _Z21neighborJoiningMatrixPiS_S_i(
	.param .u64 .ptr .align 1 _Z21neighborJoiningMatrixPiS_S_i_param_0,
	.param .u64 .ptr .align 1 _Z21neighborJoiningMatrixPiS_S_i_param_1,
	.param .u64 .ptr .align 1 _Z21neighborJoiningMatrixPiS_S_i_param_2,
	.param .u32 _Z21neighborJoiningMatrixPiS_S_i_param_3
)
{
	.reg .pred 	%p<4>;
	.reg .b32 	%r<35>;
	.reg .b64 	%rd<33>;

	ld.param.u64 	%rd10, [_Z21neighborJoiningMatrixPiS_S_i_param_0];
	ld.param.u64 	%rd11, [_Z21neighborJoiningMatrixPiS_S_i_param_1];
	ld.param.u64 	%rd12, [_Z21neighborJoiningMatrixPiS_S_i_param_2];
	ld.param.u32 	%r1, [_Z21neighborJoiningMatrixPiS_S_i_param_3];
	cvta.to.global.u64 	%rd1, %rd12;
	mov.u32 	%r2, %ctaid.x;
	mov.u32 	%r3, %nctaid.x;
	mov.u32 	%r4, %ctaid.y;
	mov.u32 	%r5, %nctaid.y;
	mov.u32 	%r6, %ctaid.z;
	mad.lo.s32 	%r7, %r6, %r5, %r4;
	mad.lo.s32 	%r8, %r7, %r3, %r2;
	mov.u32 	%r9, %tid.x;
	mov.u32 	%r10, %ntid.x;
	mov.u32 	%r11, %tid.y;
	mad.lo.s32 	%r12, %r10, %r11, %r9;
	mov.u32 	%r13, %ntid.y;
	mul.lo.s32 	%r14, %r13, %r10;
	mov.u32 	%r15, %tid.z;
	mad.lo.s32 	%r16, %r14, %r15, %r12;
	cvt.u64.u32 	%rd13, %r16;
	mov.u32 	%r17, %ntid.z;
	mul.lo.s32 	%r18, %r14, %r17;
	mul.wide.u32 	%rd14, %r8, %r18;
	add.s64 	%rd2, %rd14, %rd13;
	mul.lo.s32 	%r19, %r1, %r1;
	cvt.u64.u32 	%rd15, %r19;
	setp.ge.u64 	%p1, %rd2, %rd15;
	@%p1 bra 	$L__BB1_7;
	cvt.s64.s32 	%rd3, %r1;
	or.b64  	%rd16, %rd2, %rd3;
	and.b64  	%rd17, %rd16, -4294967296;
	setp.ne.s64 	%p2, %rd17, 0;
	@%p2 bra 	$L__BB1_3;
	cvt.u32.u64 	%r20, %rd3;
	cvt.u32.u64 	%r21, %rd2;
	div.u32 	%r22, %r21, %r20;
	mul.lo.s32 	%r23, %r22, %r20;
	sub.s32 	%r24, %r21, %r23;
	cvt.u64.u32 	%rd31, %r22;
	cvt.u64.u32 	%rd32, %r24;
	bra.uni 	$L__BB1_4;
$L__BB1_3:
	div.s64 	%rd31, %rd2, %rd3;
	mul.lo.s64 	%rd18, %rd31, %rd3;
	sub.s64 	%rd32, %rd2, %rd18;
$L__BB1_4:
	cvt.u32.u64 	%r25, %rd31;
	cvt.u32.u64 	%r26, %rd32;
	setp.ne.s32 	%p3, %r25, %r26;
	@%p3 bra 	$L__BB1_6;
	shl.b64 	%rd29, %rd2, 2;
	add.s64 	%rd30, %rd1, %rd29;
	mov.b32 	%r34, 0;
	st.global.u32 	[%rd30], %r34;
	bra.uni 	$L__BB1_7;
$L__BB1_6:
	cvta.to.global.u64 	%rd19, %rd11;
	add.s32 	%r27, %r1, -2;
	cvta.to.global.u64 	%rd20, %rd10;
	shl.b64 	%rd21, %rd2, 2;
	add.s64 	%rd22, %rd20, %rd21;
	ld.global.u32 	%r28, [%rd22];
	mul.lo.s32 	%r29, %r28, %r27;
	shl.b64 	%rd23, %rd31, 32;
	shr.s64 	%rd24, %rd23, 30;
	add.s64 	%rd25, %rd19, %rd24;
	ld.global.u32 	%r30, [%rd25];
	shl.b64 	%rd26, %rd32, 2;
	add.s64 	%rd27, %rd19, %rd26;
	ld.global.u32 	%r31, [%rd27];
	add.s32 	%r32, %r30, %r31;
	sub.s32 	%r33, %r29, %r32;
	add.s64 	%rd28, %rd1, %rd21;
	st.global.u32 	[%rd28], %r33;
$L__BB1_7:
	ret;

}
	// .globl	_Z22findMinAndComputeDeltaPiS_S_S_i
.visible .entry _Z22findMinAndComputeDeltaPiS_S_S_i(
	.param .u64 .ptr .align 1 _Z22findMinAndComputeDeltaPiS_S_S_i_param_0,
	.param .u64 .ptr .align 1 _Z22findMinAndComputeDeltaPiS_S_S_i_param_1,
	.param .u64 .ptr .align 1 _Z22findMinAndComputeDeltaPiS_S_S_i_param_2,
	.param .u64 .ptr .align 1 _Z22findMinAndComputeDeltaPiS_S_S_i_param_3,
	.param .u32 _Z22findMinAndComputeDeltaPiS_S_S_i_param_4
)
{
	.reg .pred 	%p<6>;
	.reg .b32 	%r<18>;
	.reg .b64 	%rd<13>;

	ld.param.u64 	%rd4, [_Z22findMinAndComputeDeltaPiS_S_S_i_param_0];
	ld.param.u64 	%rd2, [_Z22findMinAndComputeDeltaPiS_S_S_i_param_2];
	ld.param.u64 	%rd3, [_Z22findMinAndComputeDeltaPiS_S_S_i_param_3];
	cvta.to.global.u64 	%rd5, %rd4;
	mov.u32 	%r1, %tid.x;
	mov.u32 	%r2, %ctaid.x;
	mov.u32 	%r17, %ntid.x;
	mad.lo.s32 	%r4, %r2, %r17, %r1;
	mul.wide.s32 	%rd6, %r4, 4;
	add.s64 	%rd7, %rd5, %rd6;
	ld.global.u32 	%r9, [%rd7];
	shl.b32 	%r10, %r1, 2;
	mov.u32 	%r11, sharedData;
	add.s32 	%r5, %r11, %r10;
	st.shared.u32 	[%r5], %r9;
	bar.sync 	0;
	setp.lt.u32 	%p1, %r17, 2;
	@%p1 bra 	$L__BB2_6;
	cvta.to.global.u64 	%rd8, %rd3;
	mul.wide.u32 	%rd9, %r2, 4;
	add.s64 	%rd1, %rd8, %rd9;
$L__BB2_2:
	mov.u32 	%r6, %r17;
	shr.u32 	%r17, %r6, 1;
	setp.ge.u32 	%p2, %r1, %r17;
	@%p2 bra 	$L__BB2_5;
	ld.shared.u32 	%r12, [%r5];
	shl.b32 	%r13, %r17, 2;
	add.s32 	%r14, %r5, %r13;
	ld.shared.u32 	%r8, [%r14];
	setp.le.s32 	%p3, %r12, %r8;
	@%p3 bra 	$L__BB2_5;
	st.shared.u32 	[%r5], %r8;
	add.s32 	%r15, %r4, %r17;
	st.global.u32 	[%rd1], %r15;
$L__BB2_5:
	bar.sync 	0;
	setp.gt.u32 	%p4, %r6, 3;
	@%p4 bra 	$L__BB2_2;
$L__BB2_6:
	setp.ne.s32 	%p5, %r1, 0;
	@%p5 bra 	$L__BB2_8;
	ld.shared.u32 	%r16, [sharedData];
	cvta.to.global.u64 	%rd10, %rd2;
	mul.wide.u32 	%rd11, %r2, 4;
	add.s64 	%rd12, %rd10, %rd11;
	st.global.u32 	[%rd12], %r16;
$L__BB2_8:
	ret;

}
	// .globl	_Z12computeDeltaPiS_S_i
.visible .entry _Z12computeDeltaPiS_S_i(
	.param .u64 .ptr .align 1 _Z12computeDeltaPiS_S_i_param_0,
	.param .u64 .ptr .align 1 _Z12computeDeltaPiS_S_i_param_1,
	.param .u64 .ptr .align 1 _Z12computeDeltaPiS_S_i_param_2,
	.param .u32 _Z12computeDeltaPiS_S_i_param_3
)
{
	.reg .pred 	%p<2>;
	.reg .b32 	%r<10>;
	.reg .b64 	%rd<11>;

	ld.param.u64 	%rd1, [_Z12computeDeltaPiS_S_i_param_0];
	ld.param.u64 	%rd2, [_Z12computeDeltaPiS_S_i_param_1];
	ld.param.u64 	%rd3, [_Z12computeDeltaPiS_S_i_param_2];
	ld.param.u32 	%r1, [_Z12computeDeltaPiS_S_i_param_3];
	mov.u32 	%r2, %tid.x;
	setp.ne.s32 	%p1, %r2, 0;
	@%p1 bra 	$L__BB3_2;
	cvta.to.global.u64 	%rd4, %rd3;
	cvta.to.global.u64 	%rd5, %rd1;
	cvta.to.global.u64 	%rd6, %rd2;
	ld.global.u32 	%r3, [%rd4];
	mul.wide.s32 	%rd7, %r3, 4;
	add.s64 	%rd8, %rd5, %rd7;
	ld.global.u32 	%r4, [%rd8];
	ld.global.u32 	%r5, [%rd4+4];
	mul.wide.s32 	%rd9, %r5, 4;
	add.s64 	%rd10, %rd5, %rd9;
	ld.global.u32 	%r6, [%rd10];
	sub.s32 	%r7, %r4, %r6;
	add.s32 	%r8, %r1, -2;
	div.s32 	%r9, %r7, %r8;
	st.global.u32 	[%rd6], %r9;
$L__BB3_2:
	ret;

}


// ===== COMPILED SASS (sm_100) =====

	.target	sm_100

	.elftype	@"ET_EXEC"


//--------------------- .note.nv.tkinfo           --------------------------
	.section	.note.nv.tkinfo,"",@"SHT_NOTE"
	.sectionflags	@"SHF_NOTE_NV_TKINFO"
	.tkinfo
        /*0018*/ 	.word	0x00000002
        /*0030*/ 	.string	""
        /*0030*/ 	.string	"ptxas"
        /*0030*/ 	.string	"Cuda compilation tools, release 13.0, V13.0.88"
        /*0030*/ 	.string	"Build cuda_13.0.r13.0/compiler.36424714_0"
        /*0030*/ 	.string	"-arch sm_100 -m 64 "



//--------------------- .note.nv.cuinfo           --------------------------
	.section	.note.nv.cuinfo,"",@"SHT_NOTE"
	.sectionflags	@"SHF_NOTE_NV_CUINFO"
        /*0018*/ 	.short	0x0002
        /*001a*/ 	.short	0x0064
        /*001c*/ 	.short	0x0082
	.zero		2


//--------------------- .nv.info                  --------------------------
	.section	.nv.info,"",@"SHT_CUDA_INFO"
	.align	4


	//----- nvinfo : EIATTR_REGCOUNT
	.align		4
        /*0000*/ 	.byte	0x04, 0x2f
        /*0002*/ 	.short	(.L_1 - .L_0)
	.align		4
.L_0:
        /*0004*/ 	.word	index@(_Z6rowsumPiS_i)
        /*0008*/ 	.word	0x0000001a


	//----- nvinfo : EIATTR_FRAME_SIZE
	.align		4
.L_1:
        /*000c*/ 	.byte	0x04, 0x11
        /*000e*/ 	.short	(.L_3 - .L_2)
	.align		4
.L_2:
        /*0010*/ 	.word	index@(_Z6rowsumPiS_i)
        /*0014*/ 	.word	0x00000000


	//----- nvinfo : EIATTR_REGCOUNT
	.align		4
.L_3:
        /*0018*/ 	.byte	0x04, 0x2f
        /*001a*/ 	.short	(.L_5 - .L_4)
	.align		4
.L_4:
        /*001c*/ 	.word	index@(_Z21neighborJoiningMatrixPiS_S_i)
        /*0020*/ 	.word	0x00000016


	//----- nvinfo : EIATTR_FRAME_SIZE
	.align		4
.L_5:
        /*0024*/ 	.byte	0x04, 0x11
        /*0026*/ 	.short	(.L_7 - .L_6)
	.align		4
.L_6:
        /*0028*/ 	.word	index@($__internal_0_$__cuda_sm20_div_s64)
        /*002c*/ 	.word	0x00000000


	//----- nvinfo : EIATTR_FRAME_SIZE
	.align		4
.L_7:
        /*0030*/ 	.byte	0x04, 0x11
        /*0032*/ 	.short	(.L_9 - .L_8)
	.align		4
.L_8:
        /*0034*/ 	.word	index@(_Z21neighborJoiningMatrixPiS_S_i)
        /*0038*/ 	.word	0x00000000


	//----- nvinfo : EIATTR_REGCOUNT
	.align		4
.L_9:
        /*003c*/ 	.byte	0x04, 0x2f
        /*003e*/ 	.short	(.L_11 - .L_10)
	.align		4
.L_10:
        /*0040*/ 	.word	index@(_Z22findMinAndComputeDeltaPiS_S_S_i)
        /*0044*/ 	.word	0x00000010


	//----- nvinfo : EIATTR_FRAME_SIZE
	.align		4
.L_11:
        /*0048*/ 	.byte	0x04, 0x11
        /*004a*/ 	.short	(.L_13 - .L_12)
	.align		4
.L_12:
        /*004c*/ 	.word	index@(_Z22findMinAndComputeDeltaPiS_S_S_i)
        /*0050*/ 	.word	0x00000000


	//----- nvinfo : EIATTR_REGCOUNT
	.align		4
.L_13:
        /*0054*/ 	.byte	0x04, 0x2f
        /*0056*/ 	.short	(.L_15 - .L_14)
	.align		4
.L_14:
        /*0058*/ 	.word	index@(_Z12computeDeltaPiS_S_i)
        /*005c*/ 	.word	0x0000000e


	//----- nvinfo : EIATTR_FRAME_SIZE
	.align		4
.L_15:
        /*0060*/ 	.byte	0x04, 0x11
        /*0062*/ 	.short	(.L_17 - .L_16)
	.align		4
.L_16:
        /*0064*/ 	.word	index@(_Z12computeDeltaPiS_S_i)
        /*0068*/ 	.word	0x00000000


	//----- nvinfo : EIATTR_MIN_STACK_SIZE
	.align		4
.L_17:
        /*006c*/ 	.byte	0x04, 0x12
        /*006e*/ 	.short	(.L_19 - .L_18)
	.align		4
.L_18:
        /*0070*/ 	.word	index@(_Z12computeDeltaPiS_S_i)
        /*0074*/ 	.word	0x00000000


	//----- nvinfo : EIATTR_MIN_STACK_SIZE
	.align		4
.L_19:
        /*0078*/ 	.byte	0x04, 0x12
        /*007a*/ 	.short	(.L_21 - .L_20)
	.align		4
.L_20:
        /*007c*/ 	.word	index@(_Z22findMinAndComputeDeltaPiS_S_S_i)
        /*0080*/ 	.word	0x00000000


	//----- nvinfo : EIATTR_MIN_STACK_SIZE
	.align		4
.L_21:
        /*0084*/ 	.byte	0x04, 0x12
        /*0086*/ 	.short	(.L_23 - .L_22)
	.align		4
.L_22:
        /*0088*/ 	.word	index@(_Z21neighborJoiningMatrixPiS_S_i)
        /*008c*/ 	.word	0x00000000


	//----- nvinfo : EIATTR_MIN_STACK_SIZE
	.align		4
.L_23:
        /*0090*/ 	.byte	0x04, 0x12
        /*0092*/ 	.short	(.L_25 - .L_24)
	.align		4
.L_24:
        /*0094*/ 	.word	index@(_Z6rowsumPiS_i)
        /*0098*/ 	.word	0x00000000
.L_25:


//--------------------- .nv.compat                --------------------------
	.section	.nv.compat,"",@"SHT_CUDA_COMPAT_INFO"
	.align	4
        /*0000*/ 	.byte	0x02, 0x09, 0x00, 0x00, 0x02, 0x02, 0x01, 0x00, 0x02, 0x05, 0x05, 0x00, 0x03, 0x07, 0x01, 0x01
        /*0010*/ 	.byte	0x02, 0x03, 0x00, 0x00, 0x02, 0x06, 0x01, 0x00, 0x04, 0x0b, 0x08, 0x00, 0x09, 0x00, 0x00, 0x00
        /*0020*/ 	.byte	0x00, 0x00, 0x00, 0x00


//--------------------- .nv.info._Z12computeDeltaPiS_S_i --------------------------
	.section	.nv.info._Z12computeDeltaPiS_S_i,"",@"SHT_CUDA_INFO"
	.sectionflags	@""
	.align	4


	//----- nvinfo : EIATTR_CUDA_API_VERSION
	.align		4
        /*0000*/ 	.byte	0x04, 0x37
        /*0002*/ 	.short	(.L_27 - .L_26)
.L_26:
        /*0004*/ 	.word	0x00000082


	//----- nvinfo : EIATTR_KPARAM_INFO
	.align		4
.L_27:
        /*0008*/ 	.byte	0x04, 0x17
        /*000a*/ 	.short	(.L_29 - .L_28)
.L_28:
        /*000c*/ 	.word	0x00000000
        /*0010*/ 	.short	0x0003
        /*0012*/ 	.short	0x0018
        /*0014*/ 	.byte	0x00, 0xf0, 0x11, 0x00


	//----- nvinfo : EIATTR_KPARAM_INFO
	.align		4
.L_29:
        /*0018*/ 	.byte	0x04, 0x17
        /*001a*/ 	.short	(.L_31 - .L_30)
.L_30:
        /*001c*/ 	.word	0x00000000
        /*0020*/ 	.short	0x0002
        /*0022*/ 	.short	0x0010
        /*0024*/ 	.byte	0x00, 0xf5, 0x21, 0x00


	//----- nvinfo : EIATTR_KPARAM_INFO
	.align		4
.L_31:
        /*0028*/ 	.byte	0x04, 0x17
        /*002a*/ 	.short	(.L_33 - .L_32)
.L_32:
        /*002c*/ 	.word	0x00000000
        /*0030*/ 	.short	0x0001
        /*0032*/ 	.short	0x0008
        /*0034*/ 	.byte	0x00, 0xf5, 0x21, 0x00


	//----- nvinfo : EIATTR_KPARAM_INFO
	.align		4
.L_33:
        /*0038*/ 	.byte	0x04, 0x17
        /*003a*/ 	.short	(.L_35 - .L_34)
.L_34:
        /*003c*/ 	.word	0x00000000
        /*0040*/ 	.short	0x0000
        /*0042*/ 	.short	0x0000
        /*0044*/ 	.byte	0x00, 0xf5, 0x21, 0x00


	//----- nvinfo : EIATTR_SPARSE_MMA_MASK
	.align		4
.L_35:
        /*0048*/ 	.byte	0x03, 0x50
        /*004a*/ 	.short	0x0000


	//----- nvinfo : EIATTR_MAXREG_COUNT
	.align		4
        /*004c*/ 	.byte	0x03, 0x1b
        /*004e*/ 	.short	0x00ff


	//----- nvinfo : EIATTR_MERCURY_ISA_VERSION
	.align		4
        /*0050*/ 	.byte	0x03, 0x5f
        /*0052*/ 	.short	0x0101


	//----- nvinfo : EIATTR_VRC_CTA_INIT_COUNT
	.align		4
        /*0054*/ 	.byte	0x02, 0x4a
	.zero		1
	.zero		1


	//----- nvinfo : EIATTR_EXIT_INSTR_OFFSETS
	.align		4
        /*0058*/ 	.byte	0x04, 0x1c
        /*005a*/ 	.short	(.L_37 - .L_36)


	//   ....[0]....
.L_36:
        /*005c*/ 	.word	0x00000030


	//   ....[1]....
        /*0060*/ 	.word	0x000002c0


	//----- nvinfo : EIATTR_CBANK_PARAM_SIZE
	.align		4
.L_37:
        /*0064*/ 	.byte	0x03, 0x19
        /*0066*/ 	.short	0x001c


	//----- nvinfo : EIATTR_PARAM_CBANK
	.align		4
        /*0068*/ 	.byte	0x04, 0x0a
        /*006a*/ 	.short	(.L_39 - .L_38)
	.align		4
.L_38:
        /*006c*/ 	.word	index@(.nv.constant0._Z12computeDeltaPiS_S_i)
        /*0070*/ 	.short	0x0380
        /*0072*/ 	.short	0x001c


	//----- nvinfo : EIATTR_SW_WAR
	.align		4
.L_39:
        /*0074*/ 	.byte	0x04, 0x36
        /*0076*/ 	.short	(.L_41 - .L_40)
.L_40:
        /*0078*/ 	.word	0x00000008
.L_41:


//--------------------- .nv.info._Z22findMinAndComputeDeltaPiS_S_S_i --------------------------
	.section	.nv.info._Z22findMinAndComputeDeltaPiS_S_S_i,"",@"SHT_CUDA_INFO"
	.sectionflags	@""
	.align	4


	//----- nvinfo : EIATTR_CUDA_API_VERSION
	.align		4
        /*0000*/ 	.byte	0x04, 0x37
        /*0002*/ 	.short	(.L_43 - .L_42)
.L_42:
        /*0004*/ 	.word	0x00000082


	//----- nvinfo : EIATTR_KPARAM_INFO
	.align		4
.L_43:
        /*0008*/ 	.byte	0x04, 0x17
        /*000a*/ 	.short	(.L_45 - .L_44)
.L_44:
        /*000c*/ 	.word	0x00000000
        /*0010*/ 	.short	0x0004
        /*0012*/ 	.short	0x0020
        /*0014*/ 	.byte	0x00, 0xf0, 0x11, 0x00


	//----- nvinfo : EIATTR_KPARAM_INFO
	.align		4
.L_45:
        /*0018*/ 	.byte	0x04, 0x17
        /*001a*/ 	.short	(.L_47 - .L_46)
.L_46:
        /*001c*/ 	.word	0x00000000
        /*0020*/ 	.short	0x0003
        /*0022*/ 	.short	0x0018
        /*0024*/ 	.byte	0x00, 0xf5, 0x21, 0x00


	//----- nvinfo : EIATTR_KPARAM_INFO
	.align		4
.L_47:
        /*0028*/ 	.byte	0x04, 0x17
        /*002a*/ 	.short	(.L_49 - .L_48)
.L_48:
        /*002c*/ 	.word	0x00000000
        /*0030*/ 	.short	0x0002
        /*0032*/ 	.short	0x0010
        /*0034*/ 	.byte	0x00, 0xf5, 0x21, 0x00


	//----- nvinfo : EIATTR_KPARAM_INFO
	.align		4
.L_49:
        /*0038*/ 	.byte	0x04, 0x17
        /*003a*/ 	.short	(.L_51 - .L_50)
.L_50:
        /*003c*/ 	.word	0x00000000
        /*0040*/ 	.short	0x0001
        /*0042*/ 	.short	0x0008
        /*0044*/ 	.byte	0x00, 0xf5, 0x21, 0x00


	//----- nvinfo : EIATTR_KPARAM_INFO
	.align		4
.L_51:
        /*0048*/ 	.byte	0x04, 0x17
        /*004a*/ 	.short	(.L_53 - .L_52)
.L_52:
        /*004c*/ 	.word	0x00000000
        /*0050*/ 	.short	0x0000
        /*0052*/ 	.short	0x0000
        /*0054*/ 	.byte	0x00, 0xf5, 0x21, 0x00


	//----- nvinfo : EIATTR_SPARSE_MMA_MASK
	.align		4
.L_53:
        /*0058*/ 	.byte	0x03, 0x50
        /*005a*/ 	.short	0x0000


	//----- nvinfo : EIATTR_MAXREG_COUNT
	.align		4
        /*005c*/ 	.byte	0x03, 0x1b
        /*005e*/ 	.short	0x00ff


	//----- nvinfo : EIATTR_NUM_BARRIERS
	.align		4
        /*0060*/ 	.byte	0x02, 0x4c
        /*0062*/ 	.byte	0x01
	.zero		1


	//----- nvinfo : EIATTR_MERCURY_ISA_VERSION
	.align		4
        /*0064*/ 	.byte	0x03, 0x5f
        /*0066*/ 	.short	0x0101


	//----- nvinfo : EIATTR_VRC_CTA_INIT_COUNT
	.align		4
        /*0068*/ 	.byte	0x02, 0x4a
	.zero		1
	.zero		1


	//----- nvinfo : EIATTR_EXIT_INSTR_OFFSETS
	.align		4
        /*006c*/ 	.byte	0x04, 0x1c
        /*006e*/ 	.short	(.L_55 - .L_54)


	//   ....[0]....
.L_54:
        /*0070*/ 	.word	0x00000250


	//   ....[1]....
        /*0074*/ 	.word	0x000002d0


	//----- nvinfo : EIATTR_CRS_STACK_SIZE
	.align		4
.L_55:
        /*0078*/ 	.byte	0x04, 0x1e
        /*007a*/ 	.short	(.L_57 - .L_56)
.L_56:
        /*007c*/ 	.word	0x00000000


	//----- nvinfo : EIATTR_CBANK_PARAM_SIZE
	.align		4
.L_57:
        /*0080*/ 	.byte	0x03, 0x19
        /*0082*/ 	.short	0x0024


	//----- nvinfo : EIATTR_PARAM_CBANK
	.align		4
        /*0084*/ 	.byte	0x04, 0x0a
        /*0086*/ 	.short	(.L_59 - .L_58)
	.align		4
.L_58:
        /*0088*/ 	.word	index@(.nv.constant0._Z22findMinAndComputeDeltaPiS_S_S_i)
        /*008c*/ 	.short	0x0380
        /*008e*/ 	.short	0x0024


	//----- nvinfo : EIATTR_SW_WAR
	.align		4
.L_59:
        /*0090*/ 	.byte	0x04, 0x36
        /*0092*/ 	.short	(.L_61 - .L_60)
.L_60:
        /*0094*/ 	.word	0x00000008
.L_61:


//--------------------- .nv.info._Z21neighborJoiningMatrixPiS_S_i --------------------------
	.section	.nv.info._Z21neighborJoiningMatrixPiS_S_i,"",@"SHT_CUDA_INFO"
	.sectionflags	@""
	.align	4


	//----- nvinfo : EIATTR_CUDA_API_VERSION
	.align		4
        /*0000*/ 	.byte	0x04, 0x37
        /*0002*/ 	.short	(.L_63 - .L_62)
.L_62:
        /*0004*/ 	.word	0x00000082


	//----- nvinfo : EIATTR_KPARAM_INFO
	.align		4
.L_63:
        /*0008*/ 	.byte	0x04, 0x17
        /*000a*/ 	.short	(.L_65 - .L_64)
.L_64:
        /*000c*/ 	.word	0x00000000
        /*0010*/ 	.short	0x0003
        /*0012*/ 	.short	0x0018
        /*0014*/ 	.byte	0x00, 0xf0, 0x11, 0x00


	//----- nvinfo : EIATTR_KPARAM_INFO
	.align		4
.L_65:
        /*0018*/ 	.byte	0x04, 0x17
        /*001a*/ 	.short	(.L_67 - .L_66)
.L_66:
        /*001c*/ 	.word	0x00000000
        /*0020*/ 	.short	0x0002
        /*0022*/ 	.short	0x0010
        /*0024*/ 	.byte	0x00, 0xf5, 0x21, 0x00


	//----- nvinfo : EIATTR_KPARAM_INFO
	.align		4
.L_67:
        /*0028*/ 	.byte	0x04, 0x17
        /*002a*/ 	.short	(.L_69 - .L_68)
.L_68:
        /*002c*/ 	.word	0x00000000
        /*0030*/ 	.short	0x0001
        /*0032*/ 	.short	0x0008
        /*0034*/ 	.byte	0x00, 0xf5, 0x21, 0x00


	//----- nvinfo : EIATTR_KPARAM_INFO
	.align		4
.L_69:
        /*0038*/ 	.byte	0x04, 0x17
        /*003a*/ 	.short	(.L_71 - .L_70)
.L_70:
        /*003c*/ 	.word	0x00000000
        /*0040*/ 	.short	0x0000
        /*0042*/ 	.short	0x0000
        /*0044*/ 	.byte	0x00, 0xf5, 0x21, 0x00


	//----- nvinfo : EIATTR_SPARSE_MMA_MASK
	.align		4
.L_71:
        /*0048*/ 	.byte	0x03, 0x50
        /*004a*/ 	.short	0x0000


	//----- nvinfo : EIATTR_MAXREG_COUNT
	.align		4
        /*004c*/ 	.byte	0x03, 0x1b
        /*004e*/ 	.short	0x00ff


	//----- nvinfo : EIATTR_MERCURY_ISA_VERSION
	.align		4
        /*0050*/ 	.byte	0x03, 0x5f
        /*0052*/ 	.short	0x0101


	//----- nvinfo : EIATTR_VRC_CTA_INIT_COUNT
	.align		4
        /*0054*/ 	.byte	0x02, 0x4a
	.zero		1
	.zero		1


	//----- nvinfo : EIATTR_EXIT_INSTR_OFFSETS
	.align		4
        /*0058*/ 	.byte	0x04, 0x1c
        /*005a*/ 	.short	(.L_73 - .L_72)


	//   ....[0]....
.L_72:
        /*005c*/ 	.word	0x00000190


	//   ....[1]....
        /*0060*/ 	.word	0x00000490


	//   ....[2]....
        /*0064*/ 	.word	0x000005e0


	//----- nvinfo : EIATTR_CRS_STACK_SIZE
	.align		4
.L_73:
        /*0068*/ 	.byte	0x04, 0x1e
        /*006a*/ 	.short	(.L_75 - .L_74)
.L_74:
        /*006c*/ 	.word	0x00000000


	//----- nvinfo : EIATTR_CBANK_PARAM_SIZE
	.align		4
.L_75:
        /*0070*/ 	.byte	0x03, 0x19
        /*0072*/ 	.short	0x001c


	//----- nvinfo : EIATTR_PARAM_CBANK
	.align		4
        /*0074*/ 	.byte	0x04, 0x0a
        /*0076*/ 	.short	(.L_77 - .L_76)
	.align		4
.L_76:
        /*0078*/ 	.word	index@(.nv.constant0._Z21neighborJoiningMatrixPiS_S_i)
        /*007c*/ 	.short	0x0380
        /*007e*/ 	.short	0x001c


	//----- nvinfo : EIATTR_SW_WAR
	.align		4
.L_77:
        /*0080*/ 	.byte	0x04, 0x36
        /*0082*/ 	.short	(.L_79 - .L_78)
.L_78:
        /*0084*/ 	.word	0x00000008
.L_79:


//--------------------- .nv.info._Z6rowsumPiS_i   --------------------------
	.section	.nv.info._Z6rowsumPiS_i,"",@"SHT_CUDA_INFO"
	.sectionflags	@""
	.align	4


	//----- nvinfo : EIATTR_CUDA_API_VERSION
	.align		4
        /*0000*/ 	.byte	0x04, 0x37
        /*0002*/ 	.short	(.L_81 - .L_80)
.L_80:
        /*0004*/ 	.word	0x00000082


	//----- nvinfo : EIATTR_KPARAM_INFO
	.align		4
.L_81:
        /*0008*/ 	.byte	0x04, 0x17
        /*000a*/ 	.short	(.L_83 - .L_82)
.L_82:
        /*000c*/ 	.word	0x00000000
        /*0010*/ 	.short	0x0002
        /*0012*/ 	.short	0x0010
        /*0014*/ 	.byte	0x00, 0xf0, 0x11, 0x00


	//----- nvinfo : EIATTR_KPARAM_INFO
	.align		4
.L_83:
        /*0018*/ 	.byte	0x04, 0x17
        /*001a*/ 	.short	(.L_85 - .L_84)
.L_84:
        /*001c*/ 	.word	0x00000000
        /*0020*/ 	.short	0x0001
        /*0022*/ 	.short	0x0008
        /*0024*/ 	.byte	0x00, 0xf5, 0x21, 0x00


	//----- nvinfo : EIATTR_KPARAM_INFO
	.align		4
.L_85:
        /*0028*/ 	.byte	0x04, 0x17
        /*002a*/ 	.short	(.L_87 - .L_86)
.L_86:
        /*002c*/ 	.word	0x00000000
        /*0030*/ 	.short	0x0000
        /*0032*/ 	.short	0x0000
        /*0034*/ 	.byte	0x00, 0xf5, 0x21, 0x00


	//----- nvinfo : EIATTR_SPARSE_MMA_MASK
	.align		4
.L_87:
        /*0038*/ 	.byte	0x03, 0x50
        /*003a*/ 	.short	0x0000


	//----- nvinfo : EIATTR_MAXREG_COUNT
	.align		4
        /*003c*/ 	.byte	0x03, 0x1b
        /*003e*/ 	.short	0x00ff


	//----- nvinfo : EIATTR_MERCURY_ISA_VERSION
	.align		4
        /*0040*/ 	.byte	0x03, 0x5f
        /*0042*/ 	.short	0x0101


	//----- nvinfo : EIATTR_VRC_CTA_INIT_COUNT
	.align		4
        /*0044*/ 	.byte	0x02, 0x4a
	.zero		1
	.zero		1


	//----- nvinfo : EIATTR_EXIT_INSTR_OFFSETS
	.align		4
        /*0048*/ 	.byte	0x04, 0x1c
        /*004a*/ 	.short	(.L_89 - .L_88)


	//   ....[0]....
.L_88:
        /*004c*/ 	.word	0x00000180


	//   ....[1]....
        /*0050*/ 	.word	0x000001f0


	//   ....[2]....
        /*0054*/ 	.word	0x00000570


	//   ....[3]....
        /*0058*/ 	.word	0x00000720


	//   ....[4]....
        /*005c*/ 	.word	0x00000850


	//   ....[5]....
        /*0060*/ 	.word	0x00000940


	//----- nvinfo : EIATTR_CBANK_PARAM_SIZE
	.align		4
.L_89:
        /*0064*/ 	.byte	0x03, 0x19
        /*0066*/ 	.short	0x0014


	//----- nvinfo : EIATTR_PARAM_CBANK
	.align		4
        /*0068*/ 	.byte	0x04, 0x0a
        /*006a*/ 	.short	(.L_91 - .L_90)
	.align		4
.L_90:
        /*006c*/ 	.word	index@(.nv.constant0._Z6rowsumPiS_i)
        /*0070*/ 	.short	0x0380
        /*0072*/ 	.short	0x0014


	//----- nvinfo : EIATTR_SW_WAR
	.align		4
.L_91:
        /*0074*/ 	.byte	0x04, 0x36
        /*0076*/ 	.short	(.L_93 - .L_92)
.L_92:
        /*0078*/ 	.word	0x00000008
.L_93:


//--------------------- .nv.callgraph             --------------------------
	.section	.nv.callgraph,"",@"SHT_CUDA_CALLGRAPH"
	.align	4
	.sectionentsize	8
	.align		4
        /*0000*/ 	.word	0x00000000
	.align		4
        /*0004*/ 	.word	0xffffffff
	.align		4
        /*0008*/ 	.word	0x00000000
	.align		4
        /*000c*/ 	.word	0xfffffffe
	.align		4
        /*0010*/ 	.word	0x00000000
	.align		4
        /*0014*/ 	.word	0xfffffffd
	.align		4
        /*0018*/ 	.word	0x00000000
	.align		4
        /*001c*/ 	.word	0xfffffffc


//--------------------- .text._Z12computeDeltaPiS_S_i --------------------------
	.section	.text._Z12computeDeltaPiS_S_i,"ax",@progbits
	.align	128
        .global         _Z12computeDeltaPiS_S_i
        .type           _Z12computeDeltaPiS_S_i,@function
        .size           _Z12computeDeltaPiS_S_i,(.L_x_17 - _Z12computeDeltaPiS_S_i)
        .other          _Z12computeDeltaPiS_S_i,@"STO_CUDA_ENTRY STV_DEFAULT"
_Z12computeDeltaPiS_S_i:
.text._Z12computeDeltaPiS_S_i:
[----:B------:R-:W-:Y:S01]  /*0000*/  LDC R1, c[0x0][0x37c] ;  /* 0x0000df00ff017b82 */ /* 0x000fe20000000800 */
[----:B------:R-:W0:Y:S02]  /*0010*/  S2R R0, SR_TID.X ;  /* 0x0000000000007919 */ /* 0x000e240000002100 */
[----:B0-----:R-:W-:-:S13]  /*0020*/  ISETP.NE.AND P0, PT, R0, RZ, PT ;  /* 0x000000ff0000720c */ /* 0x001fda0003f05270 */
[----:B------:R-:W-:Y:S05]  /*0030*/  @P0 EXIT ;  /* 0x000000000000094d */ /* 0x000fea0003800000 */
[----:B------:R-:W0:Y:S01]  /*0040*/  LDC.64 R2, c[0x0][0x390] ;  /* 0x0000e400ff027b82 */ /* 0x000e220000000a00 */
[----:B------:R-:W0:Y:S07]  /*0050*/  LDCU.64 UR4, c[0x0][0x358] ;  /* 0x00006b00ff0477ac */ /* 0x000e2e0008000a00 */
[----:B------:R-:W1:Y:S01]  /*0060*/  LDC.64 R6, c[0x0][0x380] ;  /* 0x0000e000ff067b82 */ /* 0x000e620000000a00 */
[----:B0-----:R-:W1:Y:S04]  /*0070*/  LDG.E R5, desc[UR4][R2.64] ;  /* 0x0000000402057981 */ /* 0x001e68000c1e1900 */
[----:B------:R-:W2:Y:S01]  /*0080*/  LDG.E R9, desc[UR4][R2.64+0x4] ;  /* 0x0000040402097981 */ /* 0x000ea2000c1e1900 */
[----:B-1----:R-:W-:-:S04]  /*0090*/  IMAD.WIDE R4, R5, 0x4, R6 ;  /* 0x0000000405047825 */ /* 0x002fc800078e0206 */
[----:B--2---:R-:W-:Y:S02]  /*00a0*/  IMAD.WIDE R6, R9, 0x4, R6 ;  /* 0x0000000409067825 */ /* 0x004fe400078e0206 */
[----:B------:R0:W2:Y:S01]  /*00b0*/  LDG.E R4, desc[UR4][R4.64] ;  /* 0x0000000404047981 */ /* 0x0000a2000c1e1900 */
[----:B------:R-:W1:Y:S03]  /*00c0*/  LDC R9, c[0x0][0x398] ;  /* 0x0000e600ff097b82 */ /* 0x000e660000000800 */
[----:B------:R-:W2:Y:S01]  /*00d0*/  LDG.E R7, desc[UR4][R6.64] ;  /* 0x0000000406077981 */ /* 0x000ea2000c1e1900 */
[----:B-1----:R-:W-:-:S05]  /*00e0*/  VIADD R9, R9, 0xfffffffe ;  /* 0xfffffffe09097836 */ /* 0x002fca0000000000 */
[----:B------:R-:W-:-:S04]  /*00f0*/  IABS R11, R9 ;  /* 0x00000009000b7213 */ /* 0x000fc80000000000 */
[----:B------:R-:W1:Y:S08]  /*0100*/  I2F.RP R0, R11 ;  /* 0x0000000b00007306 */ /* 0x000e700000209400 */
[----:B-1----:R-:W1:Y:S02]  /*0110*/  MUFU.RCP R0, R0 ;  /* 0x0000000000007308 */ /* 0x002e640000001000 */
[----:B-1----:R-:W-:-:S06]  /*0120*/  VIADD R2, R0, 0xffffffe ;  /* 0x0ffffffe00027836 */ /* 0x002fcc0000000000 */
[----:B------:R1:W3:Y:S02]  /*0130*/  F2I.FTZ.U32.TRUNC.NTZ R3, R2 ;  /* 0x0000000200037305 */ /* 0x0002e4000021f000 */
[----:B-1----:R-:W-:Y:S01]  /*0140*/  HFMA2 R2, -RZ, RZ, 0, 0 ;  /* 0x00000000ff027431 */ /* 0x002fe200000001ff */
[----:B---3--:R-:W-:-:S05]  /*0150*/  IADD3 R8, PT, PT, RZ, -R3, RZ ;  /* 0x80000003ff087210 */ /* 0x008fca0007ffe0ff */
[----:B0-----:R-:W-:-:S04]  /*0160*/  IMAD R5, R8, R11, RZ ;  /* 0x0000000b08057224 */ /* 0x001fc800078e02ff */
[----:B------:R-:W-:-:S04]  /*0170*/  IMAD.HI.U32 R3, R3, R5, R2 ;  /* 0x0000000503037227 */ /* 0x000fc800078e0002 */
[----:B--2---:R-:W-:Y:S01]  /*0180*/  IMAD.IADD R4, R4, 0x1, -R7 ;  /* 0x0000000104047824 */ /* 0x004fe200078e0a07 */
[----:B------:R-:W-:-:S04]  /*0190*/  IABS R7, R9 ;  /* 0x0000000900077213 */ /* 0x000fc80000000000 */
[----:B------:R-:W-:Y:S01]  /*01a0*/  IABS R6, R4 ;  /* 0x0000000400067213 */ /* 0x000fe20000000000 */
[----:B------:R-:W-:Y:S01]  /*01b0*/  IMAD.MOV R7, RZ, RZ, -R7 ;  /* 0x000000ffff077224 */ /* 0x000fe200078e0a07 */
[----:B------:R-:W-:-:S03]  /*01c0*/  LOP3.LUT R4, R4, R9, RZ, 0x3c, !PT ;  /* 0x0000000904047212 */ /* 0x000fc600078e3cff */
[----:B------:R-:W-:Y:S01]  /*01d0*/  IMAD.MOV.U32 R5, RZ, RZ, R6 ;  /* 0x000000ffff057224 */ /* 0x000fe200078e0006 */
[----:B------:R-:W-:Y:S02]  /*01e0*/  MOV R2, R7 ;  /* 0x0000000700027202 */ /* 0x000fe40000000f00 */
[----:B------:R-:W-:Y:S01]  /*01f0*/  ISETP.GE.AND P1, PT, R4, RZ, PT ;  /* 0x000000ff0400720c */ /* 0x000fe20003f26270 */
[----:B------:R-:W-:-:S04]  /*0200*/  IMAD.HI.U32 R0, R3, R5, RZ ;  /* 0x0000000503007227 */ /* 0x000fc800078e00ff */
[----:B------:R-:W-:-:S05]  /*0210*/  IMAD R2, R0, R2, R5 ;  /* 0x0000000200027224 */ /* 0x000fca00078e0205 */
[----:B------:R-:W-:-:S13]  /*0220*/  ISETP.GT.U32.AND P2, PT, R11, R2, PT ;  /* 0x000000020b00720c */ /* 0x000fda0003f44070 */
[----:B------:R-:W-:Y:S01]  /*0230*/  @!P2 IMAD.IADD R2, R2, 0x1, -R11 ;  /* 0x000000010202a824 */ /* 0x000fe200078e0a0b */
[----:B------:R-:W-:Y:S02]  /*0240*/  @!P2 IADD3 R0, PT, PT, R0, 0x1, RZ ;  /* 0x000000010000a810 */ /* 0x000fe40007ffe0ff */
[----:B------:R-:W-:Y:S02]  /*0250*/  ISETP.NE.AND P2, PT, R9, RZ, PT ;  /* 0x000000ff0900720c */ /* 0x000fe40003f45270 */
[----:B------:R-:W-:Y:S02]  /*0260*/  ISETP.GE.U32.AND P0, PT, R2, R11, PT ;  /* 0x0000000b0200720c */ /* 0x000fe40003f06070 */
[----:B------:R-:W0:Y:S11]  /*0270*/  LDC.64 R2, c[0x0][0x388] ;  /* 0x0000e200ff027b82 */ /* 0x000e360000000a00 */
[----:B------:R-:W-:-:S05]  /*0280*/  @P0 VIADD R0, R0, 0x1 ;  /* 0x0000000100000836 */ /* 0x000fca0000000000 */
[----:B------:R-:W-:Y:S02]  /*0290*/  @!P1 IADD3 R0, PT, PT, -R0, RZ, RZ ;  /* 0x000000ff00009210 */ /* 0x000fe40007ffe1ff */
[----:B------:R-:W-:-:S05]  /*02a0*/  @!P2 LOP3.LUT R0, RZ, R9, RZ, 0x33, !PT ;  /* 0x00000009ff00a212 */ /* 0x000fca00078e33ff */
[----:B0-----:R-:W-:Y:S01]  /*02b0*/  STG.E desc[UR4][R2.64], R0 ;  /* 0x0000000002007986 */ /* 0x001fe2000c101904 */
[----:B------:R-:W-:Y:S05]  /*02c0*/  EXIT ;  /* 0x000000000000794d */ /* 0x000fea0003800000 */
.L_x_0:
[----:B------:R-:W-:-:S00]  /*02d0*/  BRA `(.L_x_0) ;  /* 0xfffffffc00fc7947 */ /* 0x000fc0000383ffff */
[----:B------:R-:W-:-:S00]  /*02e0*/  NOP ;  /* 0x0000000000007918 */ /* 0x000fc00000000000 */
        /* <DEDUP_REMOVED lines=9> */
.L_x_17:


//--------------------- .text._Z22findMinAndComputeDeltaPiS_S_S_i --------------------------
	.section	.text._Z22findMinAndComputeDeltaPiS_S_S_i,"ax",@progbits
	.align	128
        .global         _Z22findMinAndComputeDeltaPiS_S_S_i
        .type           _Z22findMinAndComputeDeltaPiS_S_S_i,@function
        .size           _Z22findMinAndComputeDeltaPiS_S_S_i,(.L_x_18 - _Z22findMinAndComputeDeltaPiS_S_S_i)
        .other          _Z22findMinAndComputeDeltaPiS_S_S_i,@"STO_CUDA_ENTRY STV_DEFAULT"
_Z22findMinAndComputeDeltaPiS_S_S_i:
.text._Z22findMinAndComputeDeltaPiS_S_S_i:
[----:B------:R-:W-:Y:S01]  /*0000*/  LDC R1, c[0x0][0x37c] ;  /* 0x0000df00ff017b82 */ /* 0x000fe20000000800 */
[----:B------:R-:W0:Y:S07]  /*0010*/  S2R R11, SR_TID.X ;  /* 0x00000000000b7919 */ /* 0x000e2e0000002100 */
[----:B------:R-:W1:Y:S01]  /*0020*/  LDC.64 R2, c[0x0][0x380] ;  /* 0x0000e000ff027b82 */ /* 0x000e620000000a00 */
[----:B------:R-:W0:Y:S01]  /*0030*/  LDCU UR8, c[0x0][0x360] ;  /* 0x00006c00ff0877ac */ /* 0x000e220008000800 */
[----:B------:R-:W0:Y:S01]  /*0040*/  S2R R13, SR_CTAID.X ;  /* 0x00000000000d7919 */ /* 0x000e220000002500 */
[----:B------:R-:W2:Y:S01]  /*0050*/  LDCU.64 UR6, c[0x0][0x358] ;  /* 0x00006b00ff0677ac */ /* 0x000ea20008000a00 */
[----:B0-----:R-:W-:-:S04]  /*0060*/  IMAD R5, R13, UR8, R11 ;  /* 0x000000080d057c24 */ /* 0x001fc8000f8e020b */
[----:B-1----:R-:W-:-:S06]  /*0070*/  IMAD.WIDE R2, R5, 0x4, R2 ;  /* 0x0000000405027825 */ /* 0x002fcc00078e0202 */
[----:B--2---:R-:W2:Y:S01]  /*0080*/  LDG.E R2, desc[UR6][R2.64] ;  /* 0x0000000602027981 */ /* 0x004ea2000c1e1900 */
[----:B------:R-:W0:Y:S01]  /*0090*/  S2UR UR5, SR_CgaCtaId ;  /* 0x00000000000579c3 */ /* 0x000e220000008800 */
[----:B------:R-:W-:Y:S01]  /*00a0*/  UMOV UR4, 0x400 ;  /* 0x0000040000047882 */ /* 0x000fe20000000000 */
[----:B------:R-:W-:Y:S02]  /*00b0*/  UISETP.GE.U32.AND UP0, UPT, UR8, 0x2, UPT ;  /* 0x000000020800788c */ /* 0x000fe4000bf06070 */
[----:B0-----:R-:W-:-:S06]  /*00c0*/  ULEA UR4, UR5, UR4, 0x18 ;  /* 0x0000000405047291 */ /* 0x001fcc000f8ec0ff */
[----:B------:R-:W-:-:S05]  /*00d0*/  LEA R7, R11, UR4, 0x2 ;  /* 0x000000040b077c11 */ /* 0x000fca000f8e10ff */
[----:B--2---:R0:W-:Y:S01]  /*00e0*/  STS [R7], R2 ;  /* 0x0000000207007388 */ /* 0x0041e20000000800 */
[----:B------:R-:W-:Y:S06]  /*00f0*/  BAR.SYNC.DEFER_BLOCKING 0x0 ;  /* 0x0000000000007b1d */ /* 0x000fec0000010000 */
[----:B------:R-:W-:Y:S05]  /*0100*/  BRA.U !UP0, `(.L_x_1) ;  /* 0x00000001084c7547 */ /* 0x000fea000b800000 */
[----:B0-----:R-:W0:Y:S01]  /*0110*/  LDC.64 R2, c[0x0][0x398] ;  /* 0x0000e600ff027b82 */ /* 0x001e220000000a00 */
[----:B------:R-:W-:Y:S02]  /*0120*/  IMAD.U32 R0, RZ, RZ, UR8 ;  /* 0x00000008ff007e24 */ /* 0x000fe4000f8e00ff */
[----:B0-----:R-:W-:-:S07]  /*0130*/  IMAD.WIDE.U32 R2, R13, 0x4, R2 ;  /* 0x000000040d027825 */ /* 0x001fce00078e0002 */
.L_x_4:
[--C-:B------:R-:W-:Y:S01]  /*0140*/  IMAD.MOV.U32 R8, RZ, RZ, R0.reuse ;  /* 0x000000ffff087224 */ /* 0x100fe200078e0000 */
[----:B------:R-:W-:Y:S01]  /*0150*/  SHF.R.U32.HI R0, RZ, 0x1, R0 ;  /* 0x00000001ff007819 */ /* 0x000fe20000011600 */
[----:B------:R-:W-:Y:S03]  /*0160*/  BSSY.RECONVERGENT B0, `(.L_x_2) ;  /* 0x000000a000007945 */ /* 0x000fe60003800200 */
[----:B------:R-:W-:-:S13]  /*0170*/  ISETP.GE.U32.AND P0, PT, R11, R0, PT ;  /* 0x000000000b00720c */ /* 0x000fda0003f06070 */
[----:B0-----:R-:W-:Y:S05]  /*0180*/  @P0 BRA `(.L_x_3) ;  /* 0x00000000001c0947 */ /* 0x001fea0003800000 */
[----:B------:R-:W-:Y:S01]  /*0190*/  LEA R6, R0, R7, 0x2 ;  /* 0x0000000700067211 */ /* 0x000fe200078e10ff */
[----:B------:R-:W-:Y:S05]  /*01a0*/  LDS R4, [R7] ;  /* 0x0000000007047984 */ /* 0x000fea0000000800 */
[----:B------:R-:W0:Y:S02]  /*01b0*/  LDS R6, [R6] ;  /* 0x0000000006067984 */ /* 0x000e240000000800 */
[----:B0-----:R-:W-:-:S13]  /*01c0*/  ISETP.GT.AND P0, PT, R4, R6, PT ;  /* 0x000000060400720c */ /* 0x001fda0003f04270 */
[----:B------:R-:W-:Y:S01]  /*01d0*/  @P0 IMAD.IADD R9, R5, 0x1, R0 ;  /* 0x0000000105090824 */ /* 0x000fe200078e0200 */
[----:B------:R0:W-:Y:S04]  /*01e0*/  @P0 STS [R7], R6 ;  /* 0x0000000607000388 */ /* 0x0001e80000000800 */
[----:B------:R0:W-:Y:S02]  /*01f0*/  @P0 STG.E desc[UR6][R2.64], R9 ;  /* 0x0000000902000986 */ /* 0x0001e4000c101906 */
.L_x_3:
[----:B------:R-:W-:Y:S05]  /*0200*/  BSYNC.RECONVERGENT B0 ;  /* 0x0000000000007941 */ /* 0x000fea0003800200 */
.L_x_2:
[----:B------:R-:W-:Y:S01]  /*0210*/  BAR.SYNC.DEFER_BLOCKING 0x0 ;  /* 0x0000000000007b1d */ /* 0x000fe20000010000 */
[----:B------:R-:W-:-:S13]  /*0220*/  ISETP.GT.U32.AND P0, PT, R8, 0x3, PT ;  /* 0x000000030800780c */ /* 0x000fda0003f04070 */
[----:B------:R-:W-:Y:S05]  /*0230*/  @P0 BRA `(.L_x_4) ;  /* 0xfffffffc00c00947 */ /* 0x000fea000383ffff */
.L_x_1:
[----:B------:R-:W-:-:S13]  /*0240*/  ISETP.NE.AND P0, PT, R11, RZ, PT ;  /* 0x000000ff0b00720c */ /* 0x000fda0003f05270 */
[----:B------:R-:W-:Y:S05]  /*0250*/  @P0 EXIT ;  /* 0x000000000000094d */ /* 0x000fea0003800000 */
[----:B------:R-:W1:Y:S01]  /*0260*/  S2UR UR5, SR_CgaCtaId ;  /* 0x00000000000579c3 */ /* 0x000e620000008800 */
[----:B------:R-:W-:-:S07]  /*0270*/  UMOV UR4, 0x400 ;  /* 0x0000040000047882 */ /* 0x000fce0000000000 */
[----:B0-----:R-:W0:Y:S01]  /*0280*/  LDC.64 R2, c[0x0][0x390] ;  /* 0x0000e400ff027b82 */ /* 0x001e220000000a00 */
[----:B-1----:R-:W-:Y:S01]  /*0290*/  ULEA UR4, UR5, UR4, 0x18 ;  /* 0x0000000405047291 */ /* 0x002fe2000f8ec0ff */
[----:B0-----:R-:W-:-:S08]  /*02a0*/  IMAD.WIDE.U32 R2, R13, 0x4, R2 ;  /* 0x000000040d027825 */ /* 0x001fd000078e0002 */
[----:B------:R-:W0:Y:S04]  /*02b0*/  LDS R5, [UR4] ;  /* 0x00000004ff057984 */ /* 0x000e280008000800 */
[----:B0-----:R-:W-:Y:S01]  /*02c0*/  STG.E desc[UR6][R2.64], R5 ;  /* 0x0000000502007986 */ /* 0x001fe2000c101906 */
[----:B------:R-:W-:Y:S05]  /*02d0*/  EXIT ;  /* 0x000000000000794d */ /* 0x000fea0003800000 */
.L_x_5:
        /* <DEDUP_REMOVED lines=10> */
.L_x_18:


//--------------------- .text._Z21neighborJoiningMatrixPiS_S_i --------------------------
	.section	.text._Z21neighborJoiningMatrixPiS_S_i,"ax",@progbits
	.align	128
        .global         _Z21neighborJoiningMatrixPiS_S_i
        .type           _Z21neighborJoiningMatrixPiS_S_i,@function
        .size           _Z21neighborJoiningMatrixPiS_S_i,(.L_x_16 - _Z21neighborJoiningMatrixPiS_S_i)
        .other          _Z21neighborJoiningMatrixPiS_S_i,@"STO_CUDA_ENTRY STV_DEFAULT"
_Z21neighborJoiningMatrixPiS_S_i:
.text._Z21neighborJoiningMatrixPiS_S_i:
[----:B------:R-:W-:Y:S01]  /*0000*/  LDC R1, c[0x0][0x37c] ;  /* 0x0000df00ff017b82 */ /* 0x000fe20000000800 */
[----:B------:R-:W0:Y:S07]  /*0010*/  S2R R2, SR_TID.X ;  /* 0x0000000000027919 */ /* 0x000e2e0000002100 */
[----:B------:R-:W-:Y:S01]  /*0020*/  S2UR UR4, SR_CTAID.Y ;  /* 0x00000000000479c3 */ /* 0x000fe20000002600 */
[----:B------:R-:W1:Y:S01]  /*0030*/  LDCU UR7, c[0x0][0x370] ;  /* 0x00006e00ff0777ac */ /* 0x000e620008000800 */
[----:B------:R-:W0:Y:S01]  /*0040*/  S2R R3, SR_TID.Y ;  /* 0x0000000000037919 */ /* 0x000e220000002200 */
[----:B------:R-:W2:Y:S01]  /*0050*/  LDCU UR8, c[0x0][0x374] ;  /* 0x00006e80ff0877ac */ /* 0x000ea20008000800 */
[----:B------:R-:W3:Y:S04]  /*0060*/  S2R R5, SR_TID.Z ;  /* 0x0000000000057919 */ /* 0x000ee80000002300 */
[----:B------:R-:W2:Y:S01]  /*0070*/  S2UR UR9, SR_CTAID.Z ;  /* 0x00000000000979c3 */ /* 0x000ea20000002700 */
[----:B------:R-:W4:Y:S01]  /*0080*/  LDCU UR10, c[0x0][0x360] ;  /* 0x00006c00ff0a77ac */ /* 0x000f220008000800 */
[----:B------:R-:W4:Y:S06]  /*0090*/  LDCU UR5, c[0x0][0x364] ;  /* 0x00006c80ff0577ac */ /* 0x000f2c0008000800 */
[----:B------:R-:W1:Y:S01]  /*00a0*/  S2UR UR6, SR_CTAID.X ;  /* 0x00000000000679c3 */ /* 0x000e620000002500 */
[----:B------:R-:W5:Y:S07]  /*00b0*/  LDCU UR11, c[0x0][0x398] ;  /* 0x00007300ff0b77ac */ /* 0x000f6e0008000800 */
[----:B------:R-:W5:Y:S01]  /*00c0*/  LDC R7, c[0x0][0x368] ;  /* 0x0000da00ff077b82 */ /* 0x000f620000000800 */
[----:B----4-:R-:W-:-:S02]  /*00d0*/  UIMAD UR5, UR10, UR5, URZ ;  /* 0x000000050a0572a4 */ /* 0x010fc4000f8e02ff */
[----:B--2---:R-:W-:Y:S01]  /*00e0*/  UIMAD UR4, UR8, UR9, UR4 ;  /* 0x00000009080472a4 */ /* 0x004fe2000f8e0204 */
[----:B0-----:R-:W-:Y:S02]  /*00f0*/  IMAD R2, R3, UR10, R2 ;  /* 0x0000000a03027c24 */ /* 0x001fe4000f8e0202 */
[----:B------:R-:W-:Y:S02]  /*0100*/  IMAD.MOV.U32 R3, RZ, RZ, RZ ;  /* 0x000000ffff037224 */ /* 0x000fe400078e00ff */
[----:B---3--:R-:W-:Y:S01]  /*0110*/  IMAD R2, R5, UR5, R2 ;  /* 0x0000000505027c24 */ /* 0x008fe2000f8e0202 */
[----:B-1----:R-:W-:Y:S01]  /*0120*/  UIMAD UR4, UR4, UR7, UR6 ;  /* 0x00000007040472a4 */ /* 0x002fe2000f8e0206 */
[----:B-----5:R-:W-:-:S04]  /*0130*/  IMAD.U32 R5, RZ, RZ, UR11 ;  /* 0x0000000bff057e24 */ /* 0x020fc8000f8e00ff */
[----:B------:R-:W-:Y:S02]  /*0140*/  IMAD R9, R5, R5, RZ ;  /* 0x0000000505097224 */ /* 0x000fe400078e02ff */
[----:B------:R-:W-:-:S04]  /*0150*/  IMAD R7, R7, UR5, RZ ;  /* 0x0000000507077c24 */ /* 0x000fc8000f8e02ff */
[----:B------:R-:W-:-:S03]  /*0160*/  IMAD.WIDE.U32 R2, R7, UR4, R2 ;  /* 0x0000000407027c25 */ /* 0x000fc6000f8e0002 */
[----:B------:R-:W-:-:S04]  /*0170*/  ISETP.GE.U32.AND P0, PT, R2, R9, PT ;  /* 0x000000090200720c */ /* 0x000fc80003f06070 */
[----:B------:R-:W-:-:S13]  /*0180*/  ISETP.GE.U32.AND.EX P0, PT, R3, RZ, PT, P0 ;  /* 0x000000ff0300720c */ /* 0x000fda0003f06100 */
[----:B------:R-:W-:Y:S05]  /*0190*/  @P0 EXIT ;  /* 0x000000000000094d */ /* 0x000fea0003800000 */
[----:B------:R-:W-:Y:S01]  /*01a0*/  SHF.R.S32.HI R7, RZ, 0x1f, R5 ;  /* 0x0000001fff077819 */ /* 0x000fe20000011405 */
[----:B------:R-:W-:Y:S03]  /*01b0*/  BSSY.RECONVERGENT B0, `(.L_x_6) ;  /* 0x0000027000007945 */ /* 0x000fe60003800200 */
[----:B------:R-:W-:-:S04]  /*01c0*/  LOP3.LUT R0, R3, R7, RZ, 0xfc, !PT ;  /* 0x0000000703007212 */ /* 0x000fc800078efcff */
[----:B------:R-:W-:-:S13]  /*01d0*/  ISETP.NE.U32.AND P0, PT, R0, RZ, PT ;  /* 0x000000ff0000720c */ /* 0x000fda0003f05070 */
[----:B------:R-:W-:Y:S05]  /*01e0*/  @P0 BRA `(.L_x_7) ;  /* 0x00000000005c0947 */ /* 0x000fea0003800000 */
[----:B------:R-:W0:Y:S01]  /*01f0*/  I2F.U32.RP R0, R5 ;  /* 0x0000000500007306 */ /* 0x000e220000209000 */
[----:B------:R-:W-:Y:S01]  /*0200*/  ISETP.NE.U32.AND P2, PT, R5, RZ, PT ;  /* 0x000000ff0500720c */ /* 0x000fe20003f45070 */
[----:B------:R-:W-:-:S06]  /*0210*/  IMAD.MOV.U32 R10, RZ, RZ, RZ ;  /* 0x000000ffff0a7224 */ /* 0x000fcc00078e00ff */
[----:B0-----:R-:W0:Y:S02]  /*0220*/  MUFU.RCP R0, R0 ;  /* 0x0000000000007308 */ /* 0x001e240000001000 */
[----:B0-----:R-:W-:-:S06]  /*0230*/  VIADD R6, R0, 0xffffffe ;  /* 0x0ffffffe00067836 */ /* 0x001fcc0000000000 */
[----:B------:R0:W1:Y:S02]  /*0240*/  F2I.FTZ.U32.TRUNC.NTZ R7, R6 ;  /* 0x0000000600077305 */ /* 0x000064000021f000 */
[----:B0-----:R-:W-:Y:S02]  /*0250*/  HFMA2 R6, -RZ, RZ, 0, 0 ;  /* 0x00000000ff067431 */ /* 0x001fe400000001ff */
[----:B-1----:R-:W-:-:S04]  /*0260*/  IMAD.MOV R4, RZ, RZ, -R7 ;  /* 0x000000ffff047224 */ /* 0x002fc800078e0a07 */
[----:B------:R-:W-:-:S04]  /*0270*/  IMAD R9, R4, R5, RZ ;  /* 0x0000000504097224 */ /* 0x000fc800078e02ff */
[----:B------:R-:W-:-:S06]  /*0280*/  IMAD.HI.U32 R7, R7, R9, R6 ;  /* 0x0000000907077227 */ /* 0x000fcc00078e0006 */
[----:B------:R-:W-:-:S04]  /*0290*/  IMAD.HI.U32 R7, R7, R2, RZ ;  /* 0x0000000207077227 */ /* 0x000fc800078e00ff */
[----:B------:R-:W-:-:S04]  /*02a0*/  IMAD.MOV R4, RZ, RZ, -R7 ;  /* 0x000000ffff047224 */ /* 0x000fc800078e0a07 */
[----:B------:R-:W-:-:S05]  /*02b0*/  IMAD R4, R5, R4, R2 ;  /* 0x0000000405047224 */ /* 0x000fca00078e0202 */
[----:B------:R-:W-:-:S13]  /*02c0*/  ISETP.GE.U32.AND P0, PT, R4, R5, PT ;  /* 0x000000050400720c */ /* 0x000fda0003f06070 */
[----:B------:R-:W-:Y:S02]  /*02d0*/  @P0 IMAD.IADD R4, R4, 0x1, -R5 ;  /* 0x0000000104040824 */ /* 0x000fe400078e0a05 */
[----:B------:R-:W-:-:S03]  /*02e0*/  @P0 VIADD R7, R7, 0x1 ;  /* 0x0000000107070836 */ /* 0x000fc60000000000 */
[----:B------:R-:W-:-:S13]  /*02f0*/  ISETP.GE.U32.AND P1, PT, R4, R5, PT ;  /* 0x000000050400720c */ /* 0x000fda0003f26070 */
[----:B------:R-:W-:Y:S01]  /*0300*/  @P1 VIADD R7, R7, 0x1 ;  /* 0x0000000107071836 */ /* 0x000fe20000000000 */
[----:B------:R-:W-:-:S04]  /*0310*/  @!P2 LOP3.LUT R7, RZ, R5, RZ, 0x33, !PT ;  /* 0x00000005ff07a212 */ /* 0x000fc800078e33ff */
[----:B------:R-:W-:Y:S01]  /*0320*/  IADD3 R11, PT, PT, -R7, RZ, RZ ;  /* 0x000000ff070b7210 */ /* 0x000fe20007ffe1ff */
[----:B------:R-:W-:-:S04]  /*0330*/  IMAD.MOV.U32 R0, RZ, RZ, R7 ;  /* 0x000000ffff007224 */ /* 0x000fc800078e0007 */
[----:B------:R-:W-:Y:S01]  /*0340*/  IMAD R11, R5, R11, R2 ;  /* 0x0000000b050b7224 */ /* 0x000fe200078e0202 */
[----:B------:R-:W-:Y:S06]  /*0350*/  BRA `(.L_x_8) ;  /* 0x0000000000307947 */ /* 0x000fec0003800000 */
.L_x_7:
[----:B------:R-:W-:-:S07]  /*0360*/  MOV R0, 0x380 ;  /* 0x0000038000007802 */ /* 0x000fce0000000f00 */
[----:B------:R-:W-:Y:S05]  /*0370*/  CALL.REL.NOINC `($__internal_0_$__cuda_sm20_div_s64) ;  /* 0x00000000009c7944 */ /* 0x000fea0003c00000 */
[----:B------:R-:W0:Y:S01]  /*0380*/  LDCU UR4, c[0x0][0x398] ;  /* 0x00007300ff0477ac */ /* 0x000e220008000800 */
[----:B------:R-:W-:-:S05]  /*0390*/  IADD3 R4, P0, PT, RZ, -R6, RZ ;  /* 0x80000006ff047210 */ /* 0x000fca0007f1e0ff */
[----:B------:R-:W-:Y:S02]  /*03a0*/  IMAD.X R0, RZ, RZ, ~R8, P0 ;  /* 0x000000ffff007224 */ /* 0x000fe400000e0e08 */
[----:B0-----:R-:W-:-:S04]  /*03b0*/  IMAD.U32 R5, RZ, RZ, UR4 ;  /* 0x00000004ff057e24 */ /* 0x001fc8000f8e00ff */
[-C--:B------:R-:W-:Y:S02]  /*03c0*/  IMAD R0, R0, R5.reuse, RZ ;  /* 0x0000000500007224 */ /* 0x080fe400078e02ff */
[----:B------:R-:W-:-:S04]  /*03d0*/  IMAD.WIDE.U32 R8, R4, R5, R2 ;  /* 0x0000000504087225 */ /* 0x000fc800078e0002 */
[----:B------:R-:W-:Y:S01]  /*03e0*/  IMAD R7, R7, R4, R0 ;  /* 0x0000000407077224 */ /* 0x000fe200078e0200 */
[----:B------:R-:W-:Y:S01]  /*03f0*/  MOV R0, R6 ;  /* 0x0000000600007202 */ /* 0x000fe20000000f00 */
[----:B------:R-:W-:Y:S02]  /*0400*/  IMAD.MOV.U32 R11, RZ, RZ, R8 ;  /* 0x000000ffff0b7224 */ /* 0x000fe400078e0008 */
[----:B------:R-:W-:-:S07]  /*0410*/  IMAD.IADD R10, R9, 0x1, R7 ;  /* 0x00000001090a7824 */ /* 0x000fce00078e0207 */
.L_x_8:
[----:B------:R-:W-:Y:S05]  /*0420*/  BSYNC.RECONVERGENT B0 ;  /* 0x0000000000007941 */ /* 0x000fea0003800200 */
.L_x_6:
[----:B------:R-:W-:Y:S01]  /*0430*/  ISETP.NE.AND P0, PT, R0, R11, PT ;  /* 0x0000000b0000720c */ /* 0x000fe20003f05270 */
[----:B------:R-:W0:-:S12]  /*0440*/  LDCU.64 UR4, c[0x0][0x358] ;  /* 0x00006b00ff0477ac */ /* 0x000e180008000a00 */
[----:B------:R-:W1:Y:S02]  /*0450*/  @!P0 LDC.64 R6, c[0x0][0x390] ;  /* 0x0000e400ff068b82 */ /* 0x000e640000000a00 */
[----:B-1----:R-:W-:-:S04]  /*0460*/  @!P0 LEA R6, P1, R2, R6, 0x2 ;  /* 0x0000000602068211 */ /* 0x002fc800078210ff */
[----:B------:R-:W-:-:S05]  /*0470*/  @!P0 LEA.HI.X R7, R2, R7, R3, 0x2, P1 ;  /* 0x0000000702078211 */ /* 0x000fca00008f1403 */
[----:B0-----:R0:W-:Y:S01]  /*0480*/  @!P0 STG.E desc[UR4][R6.64], RZ ;  /* 0x000000ff06008986 */ /* 0x0011e2000c101904 */
[----:B------:R-:W-:Y:S05]  /*0490*/  @!P0 EXIT ;  /* 0x000000000000894d */ /* 0x000fea0003800000 */
[----:B------:R-:W1:Y:S01]  /*04a0*/  LDCU.128 UR8, c[0x0][0x380] ;  /* 0x00007000ff0877ac */ /* 0x000e620008000c00 */
[----:B0-----:R-:W-:Y:S01]  /*04b0*/  SHF.R.S64 R6, RZ, 0x1e, R0 ;  /* 0x0000001eff067819 */ /* 0x001fe20000001000 */
[----:B------:R-:W-:Y:S01]  /*04c0*/  IMAD.SHL.U32 R4, R2, 0x4, RZ ;  /* 0x0000000402047824 */ /* 0x000fe200078e00ff */
[----:B------:R-:W0:Y:S01]  /*04d0*/  LDCU.64 UR6, c[0x0][0x390] ;  /* 0x00007200ff0677ac */ /* 0x000e220008000a00 */
[C---:B-1----:R-:W-:Y:S02]  /*04e0*/  LEA R8, P1, R11.reuse, UR10, 0x2 ;  /* 0x0000000a0b087c11 */ /* 0x042fe4000f8210ff */
[----:B------:R-:W-:Y:S02]  /*04f0*/  IADD3 R6, P0, PT, R6, UR10, RZ ;  /* 0x0000000a06067c10 */ /* 0x000fe4000ff1e0ff */
[----:B------:R-:W-:Y:S02]  /*0500*/  LEA.HI.X R9, R11, UR11, R10, 0x2, P1 ;  /* 0x0000000b0b097c11 */ /* 0x000fe400088f140a */
[----:B------:R-:W-:-:S02]  /*0510*/  LEA.HI.X.SX32 R7, R0, UR11, 0x2, P0 ;  /* 0x0000000b00077c11 */ /* 0x000fc400080f16ff */
[----:B------:R-:W-:Y:S02]  /*0520*/  SHF.L.U64.HI R11, R2, 0x2, R3 ;  /* 0x00000002020b7819 */ /* 0x000fe40000010203 */
[----:B------:R-:W-:Y:S01]  /*0530*/  IADD3 R2, P0, PT, R4, UR8, RZ ;  /* 0x0000000804027c10 */ /* 0x000fe2000ff1e0ff */
[----:B------:R-:W2:Y:S03]  /*0540*/  LDG.E R6, desc[UR4][R6.64] ;  /* 0x0000000406067981 */ /* 0x000ea6000c1e1900 */
[----:B------:R-:W-:Y:S01]  /*0550*/  IADD3.X R3, PT, PT, R11, UR9, RZ, P0, !PT ;  /* 0x000000090b037c10 */ /* 0x000fe200087fe4ff */
[----:B------:R-:W2:Y:S05]  /*0560*/  LDG.E R9, desc[UR4][R8.64] ;  /* 0x0000000408097981 */ /* 0x000eaa000c1e1900 */
[----:B------:R-:W3:Y:S01]  /*0570*/  LDG.E R3, desc[UR4][R2.64] ;  /* 0x0000000402037981 */ /* 0x000ee2000c1e1900 */
[----:B------:R-:W-:-:S02]  /*0580*/  IADD3 R0, PT, PT, R5, -0x2, RZ ;  /* 0xfffffffe05007810 */ /* 0x000fc40007ffe0ff */
[----:B0-----:R-:W-:-:S04]  /*0590*/  IADD3 R4, P0, PT, R4, UR6, RZ ;  /* 0x0000000604047c10 */ /* 0x001fc8000ff1e0ff */
[----:B------:R-:W-:Y:S01]  /*05a0*/  IADD3.X R5, PT, PT, R11, UR7, RZ, P0, !PT ;  /* 0x000000070b057c10 */ /* 0x000fe200087fe4ff */
[----:B--2---:R-:W-:-:S04]  /*05b0*/  IMAD.IADD R10, R6, 0x1, R9 ;  /* 0x00000001060a7824 */ /* 0x004fc800078e0209 */
[----:B---3--:R-:W-:-:S05]  /*05c0*/  IMAD R11, R0, R3, -R10 ;  /* 0x00000003000b7224 */ /* 0x008fca00078e0a0a */
[----:B------:R-:W-:Y:S01]  /*05d0*/  STG.E desc[UR4][R4.64], R11 ;  /* 0x0000000b04007986 */ /* 0x000fe2000c101904 */
[----:B------:R-:W-:Y:S05]  /*05e0*/  EXIT ;  /* 0x000000000000794d */ /* 0x000fea0003800000 */
        .weak           $__internal_0_$__cuda_sm20_div_s64
        .type           $__internal_0_$__cuda_sm20_div_s64,@function
        .size           $__internal_0_$__cuda_sm20_div_s64,(.L_x_16 - $__internal_0_$__cuda_sm20_div_s64)
$__internal_0_$__cuda_sm20_div_s64:
[----:B------:R-:W0:Y:S01]  /*05f0*/  LDC R6, c[0x0][0x398] ;  /* 0x0000e600ff067b82 */ /* 0x000e220000000800 */
[----:B------:R-:W-:Y:S02]  /*0600*/  ISETP.GE.AND P0, PT, R7, RZ, PT ;  /* 0x000000ff0700720c */ /* 0x000fe40003f06270 */
[----:B------:R-:W-:Y:S02]  /*0610*/  ISETP.GE.AND P3, PT, R3, RZ, PT ;  /* 0x000000ff0300720c */ /* 0x000fe40003f66270 */
[----:B0-----:R-:W-:-:S04]  /*0620*/  IADD3 R5, P1, PT, RZ, -R6, RZ ;  /* 0x80000006ff057210 */ /* 0x001fc80007f3e0ff */
[----:B------:R-:W-:Y:S01]  /*0630*/  SEL R4, R5, R6, !P0 ;  /* 0x0000000605047207 */ /* 0x000fe20004000000 */
[----:B------:R-:W-:-:S05]  /*0640*/  IMAD.X R8, RZ, RZ, ~R7, P1 ;  /* 0x000000ffff087224 */ /* 0x000fca00008e0e07 */
[----:B------:R-:W-:-:S04]  /*0650*/  SEL R5, R8, R7, !P0 ;  /* 0x0000000708057207 */ /* 0x000fc80004000000 */
[----:B------:R-:W0:Y:S08]  /*0660*/  I2F.U64.RP R12, R4 ;  /* 0x00000004000c7312 */ /* 0x000e300000309000 */
[----:B0-----:R-:W0:Y:S02]  /*0670*/  MUFU.RCP R12, R12 ;  /* 0x0000000c000c7308 */ /* 0x001e240000001000 */
[----:B0-----:R-:W-:-:S06]  /*0680*/  VIADD R8, R12, 0x1ffffffe ;  /* 0x1ffffffe0c087836 */ /* 0x001fcc0000000000 */
[----:B------:R-:W0:Y:S02]  /*0690*/  F2I.U64.TRUNC R8, R8 ;  /* 0x0000000800087311 */ /* 0x000e24000020d800 */
[----:B0-----:R-:W-:-:S04]  /*06a0*/  IMAD.WIDE.U32 R10, R8, R4, RZ ;  /* 0x00000004080a7225 */ /* 0x001fc800078e00ff */
[----:B------:R-:W-:Y:S01]  /*06b0*/  IMAD R11, R8, R5, R11 ;  /* 0x00000005080b7224 */ /* 0x000fe200078e020b */
[----:B------:R-:W-:-:S03]  /*06c0*/  IADD3 R13, P0, PT, RZ, -R10, RZ ;  /* 0x8000000aff0d7210 */ /* 0x000fc60007f1e0ff */
[----:B------:R-:W-:Y:S02]  /*06d0*/  IMAD R11, R9, R4, R11 ;  /* 0x00000004090b7224 */ /* 0x000fe400078e020b */
[----:B------:R-:W-:-:S04]  /*06e0*/  IMAD.HI.U32 R10, R8, R13, RZ ;  /* 0x0000000d080a7227 */ /* 0x000fc800078e00ff */
[----:B------:R-:W-:Y:S01]  /*06f0*/  IMAD.X R15, RZ, RZ, ~R11, P0 ;  /* 0x000000ffff0f7224 */ /* 0x000fe200000e0e0b */
[----:B------:R-:W-:-:S03]  /*0700*/  MOV R11, R8 ;  /* 0x00000008000b7202 */ /* 0x000fc60000000f00 */
[-C--:B------:R-:W-:Y:S02]  /*0710*/  IMAD R17, R9, R15.reuse, RZ ;  /* 0x0000000f09117224 */ /* 0x080fe400078e02ff */
[----:B------:R-:W-:-:S04]  /*0720*/  IMAD.WIDE.U32 R10, P0, R8, R15, R10 ;  /* 0x0000000f080a7225 */ /* 0x000fc8000780000a */
[----:B------:R-:W-:-:S04]  /*0730*/  IMAD.HI.U32 R15, R9, R15, RZ ;  /* 0x0000000f090f7227 */ /* 0x000fc800078e00ff */
[----:B------:R-:W-:-:S05]  /*0740*/  IMAD.HI.U32 R10, P1, R9, R13, R10 ;  /* 0x0000000d090a7227 */ /* 0x000fca000782000a */
[----:B------:R-:W-:Y:S01]  /*0750*/  IADD3 R11, P2, PT, R17, R10, RZ ;  /* 0x0000000a110b7210 */ /* 0x000fe20007f5e0ff */
[----:B------:R-:W-:Y:S01]  /*0760*/  IMAD.X R10, R15, 0x1, R9, P0 ;  /* 0x000000010f0a7824 */ /* 0x000fe200000e0609 */
[----:B------:R-:W-:-:S03]  /*0770*/  IADD3 R15, P4, PT, RZ, -R2, RZ ;  /* 0x80000002ff0f7210 */ /* 0x000fc60007f9e0ff */
[----:B------:R-:W-:Y:S01]  /*0780*/  IMAD.WIDE.U32 R8, R11, R4, RZ ;  /* 0x000000040b087225 */ /* 0x000fe200078e00ff */
[----:B------:R-:W-:-:S03]  /*0790*/  IADD3.X R13, PT, PT, RZ, RZ, R10, P2, P1 ;  /* 0x000000ffff0d7210 */ /* 0x000fc600017e240a */
[----:B------:R-:W-:Y:S01]  /*07a0*/  IMAD R9, R11, R5, R9 ;  /* 0x000000050b097224 */ /* 0x000fe200078e0209 */
[----:B------:R-:W-:Y:S02]  /*07b0*/  IADD3 R17, P0, PT, RZ, -R8, RZ ;  /* 0x80000008ff117210 */ /* 0x000fe40007f1e0ff */
[----:B------:R-:W-:Y:S01]  /*07c0*/  SEL R8, R15, R2, !P3 ;  /* 0x000000020f087207 */ /* 0x000fe20005800000 */
[----:B------:R-:W-:Y:S02]  /*07d0*/  IMAD R9, R13, R4, R9 ;  /* 0x000000040d097224 */ /* 0x000fe400078e0209 */
[----:B------:R-:W-:-:S04]  /*07e0*/  IMAD.HI.U32 R10, R11, R17, RZ ;  /* 0x000000110b0a7227 */ /* 0x000fc800078e00ff */
[----:B------:R-:W-:-:S04]  /*07f0*/  IMAD.X R12, RZ, RZ, ~R9, P0 ;  /* 0x000000ffff0c7224 */ /* 0x000fc800000e0e09 */
[----:B------:R-:W-:-:S04]  /*0800*/  IMAD.WIDE.U32 R10, P0, R11, R12, R10 ;  /* 0x0000000c0b0a7225 */ /* 0x000fc8000780000a */
[----:B------:R-:W-:-:S04]  /*0810*/  IMAD.HI.U32 R9, P1, R13, R17, R10 ;  /* 0x000000110d097227 */ /* 0x000fc8000782000a */
[CC--:B------:R-:W-:Y:S02]  /*0820*/  IMAD R10, R13.reuse, R12.reuse, RZ ;  /* 0x0000000c0d0a7224 */ /* 0x0c0fe400078e02ff */
[----:B------:R-:W-:-:S03]  /*0830*/  IMAD.HI.U32 R12, R13, R12, RZ ;  /* 0x0000000c0d0c7227 */ /* 0x000fc600078e00ff */
[----:B------:R-:W-:Y:S01]  /*0840*/  IADD3 R9, P2, PT, R10, R9, RZ ;  /* 0x000000090a097210 */ /* 0x000fe20007f5e0ff */
[----:B------:R-:W-:Y:S01]  /*0850*/  IMAD.X R11, RZ, RZ, ~R3, P4 ;  /* 0x000000ffff0b7224 */ /* 0x000fe200020e0e03 */
[----:B------:R-:W-:-:S03]  /*0860*/  IADD3.X R13, PT, PT, R12, R13, RZ, P0, !PT ;  /* 0x0000000d0c0d7210 */ /* 0x000fc600007fe4ff */
[----:B------:R-:W-:Y:S01]  /*0870*/  IMAD.HI.U32 R10, R9, R8, RZ ;  /* 0x00000008090a7227 */ /* 0x000fe200078e00ff */
[----:B------:R-:W-:Y:S02]  /*0880*/  SEL R12, R11, R3, !P3 ;  /* 0x000000030b0c7207 */ /* 0x000fe40005800000 */
[----:B------:R-:W-:Y:S01]  /*0890*/  IADD3.X R13, PT, PT, RZ, RZ, R13, P2, P1 ;  /* 0x000000ffff0d7210 */ /* 0x000fe200017e240d */
[----:B------:R-:W-:Y:S02]  /*08a0*/  IMAD.MOV.U32 R11, RZ, RZ, RZ ;  /* 0x000000ffff0b7224 */ /* 0x000fe400078e00ff */
[----:B------:R-:W-:-:S04]  /*08b0*/  IMAD.WIDE.U32 R10, R9, R12, R10 ;  /* 0x0000000c090a7225 */ /* 0x000fc800078e000a */
[C---:B------:R-:W-:Y:S02]  /*08c0*/  IMAD R15, R13.reuse, R12, RZ ;  /* 0x0000000c0d0f7224 */ /* 0x040fe400078e02ff */
[----:B------:R-:W-:-:S04]  /*08d0*/  IMAD.HI.U32 R10, P0, R13, R8, R10 ;  /* 0x000000080d0a7227 */ /* 0x000fc8000780000a */
[----:B------:R-:W-:Y:S01]  /*08e0*/  IMAD.HI.U32 R9, R13, R12, RZ ;  /* 0x0000000c0d097227 */ /* 0x000fe200078e00ff */
[----:B------:R-:W-:-:S03]  /*08f0*/  IADD3 R13, P1, PT, R15, R10, RZ ;  /* 0x0000000a0f0d7210 */ /* 0x000fc60007f3e0ff */
[----:B------:R-:W-:Y:S02]  /*0900*/  IMAD.X R9, RZ, RZ, R9, P0 ;  /* 0x000000ffff097224 */ /* 0x000fe400000e0609 */
[----:B------:R-:W-:-:S04]  /*0910*/  IMAD.WIDE.U32 R10, R13, R4, RZ ;  /* 0x000000040d0a7225 */ /* 0x000fc800078e00ff */
[----:B------:R-:W-:Y:S01]  /*0920*/  IMAD.X R9, RZ, RZ, R9, P1 ;  /* 0x000000ffff097224 */ /* 0x000fe200008e0609 */
[----:B------:R-:W-:Y:S01]  /*0930*/  IADD3 R17, P1, PT, -R10, R8, RZ ;  /* 0x000000080a117210 */ /* 0x000fe20007f3e1ff */
[C---:B------:R-:W-:Y:S01]  /*0940*/  IMAD R11, R13.reuse, R5, R11 ;  /* 0x000000050d0b7224 */ /* 0x040fe200078e020b */
[----:B------:R-:W-:Y:S02]  /*0950*/  IADD3 R8, P2, PT, R13, 0x1, RZ ;  /* 0x000000010d087810 */ /* 0x000fe40007f5e0ff */
[-C--:B------:R-:W-:Y:S01]  /*0960*/  ISETP.GE.U32.AND P0, PT, R17, R4.reuse, PT ;  /* 0x000000041100720c */ /* 0x080fe20003f06070 */
[----:B------:R-:W-:Y:S02]  /*0970*/  IMAD R11, R9, R4, R11 ;  /* 0x00000004090b7224 */ /* 0x000fe400078e020b */
[----:B------:R-:W-:-:S03]  /*0980*/  IMAD.X R10, RZ, RZ, R9, P2 ;  /* 0x000000ffff0a7224 */ /* 0x000fc600010e0609 */
[----:B------:R-:W-:Y:S02]  /*0990*/  IADD3.X R19, PT, PT, ~R11, R12, RZ, P1, !PT ;  /* 0x0000000c0b137210 */ /* 0x000fe40000ffe5ff */
[----:B------:R-:W-:Y:S02]  /*09a0*/  IADD3 R11, P1, PT, R17, -R4, RZ ;  /* 0x80000004110b7210 */ /* 0x000fe40007f3e0ff */
[----:B------:R-:W-:-:S03]  /*09b0*/  ISETP.GE.U32.AND.EX P0, PT, R19, R5, PT, P0 ;  /* 0x000000051300720c */ /* 0x000fc60003f06100 */
[----:B------:R-:W-:Y:S01]  /*09c0*/  IMAD.X R15, R19, 0x1, ~R5, P1 ;  /* 0x00000001130f7824 */ /* 0x000fe200008e0e05 */
[----:B------:R-:W-:Y:S02]  /*09d0*/  SEL R11, R11, R17, P0 ;  /* 0x000000110b0b7207 */ /* 0x000fe40000000000 */
[----:B------:R-:W-:Y:S02]  /*09e0*/  SEL R13, R8, R13, P0 ;  /* 0x0000000d080d7207 */ /* 0x000fe40000000000 */
[----:B------:R-:W-:Y:S02]  /*09f0*/  SEL R15, R15, R19, P0 ;  /* 0x000000130f0f7207 */ /* 0x000fe40000000000 */
[----:B------:R-:W-:Y:S02]  /*0a00*/  ISETP.GE.U32.AND P1, PT, R11, R4, PT ;  /* 0x000000040b00720c */ /* 0x000fe40003f26070 */
[----:B------:R-:W-:Y:S02]  /*0a10*/  SEL R9, R10, R9, P0 ;  /* 0x000000090a097207 */ /* 0x000fe40000000000 */
[----:B------:R-:W-:-:S02]  /*0a20*/  IADD3 R4, P2, PT, R13, 0x1, RZ ;  /* 0x000000010d047810 */ /* 0x000fc40007f5e0ff */
[----:B------:R-:W-:Y:S02]  /*0a30*/  ISETP.GE.U32.AND.EX P0, PT, R15, R5, PT, P1 ;  /* 0x000000050f00720c */ /* 0x000fe40003f06110 */
[----:B------:R-:W-:Y:S01]  /*0a40*/  LOP3.LUT R10, R7, R3, RZ, 0x3c, !PT ;  /* 0x00000003070a7212 */ /* 0x000fe200078e3cff */
[----:B------:R-:W-:Y:S01]  /*0a50*/  IMAD.X R8, RZ, RZ, R9, P2 ;  /* 0x000000ffff087224 */ /* 0x000fe200010e0609 */
[----:B------:R-:W-:Y:S02]  /*0a60*/  SEL R4, R4, R13, P0 ;  /* 0x0000000d04047207 */ /* 0x000fe40000000000 */
[----:B------:R-:W-:Y:S02]  /*0a70*/  ISETP.GE.AND P1, PT, R10, RZ, PT ;  /* 0x000000ff0a00720c */ /* 0x000fe40003f26270 */
[----:B------:R-:W-:Y:S02]  /*0a80*/  SEL R8, R8, R9, P0 ;  /* 0x0000000908087207 */ /* 0x000fe40000000000 */
[----:B------:R-:W-:-:S02]  /*0a90*/  IADD3 R5, P2, PT, RZ, -R4, RZ ;  /* 0x80000004ff057210 */ /* 0x000fc40007f5e0ff */
[----:B------:R-:W-:Y:S02]  /*0aa0*/  ISETP.NE.U32.AND P0, PT, R6, RZ, PT ;  /* 0x000000ff0600720c */ /* 0x000fe40003f05070 */
[----:B------:R-:W-:Y:S02]  /*0ab0*/  IADD3.X R9, PT, PT, RZ, ~R8, RZ, P2, !PT ;  /* 0x80000008ff097210 */ /* 0x000fe400017fe4ff */
[----:B------:R-:W-:Y:S01]  /*0ac0*/  SEL R6, R5, R4, !P1 ;  /* 0x0000000405067207 */ /* 0x000fe20004800000 */
[----:B------:R-:W-:Y:S01]  /*0ad0*/  IMAD.MOV.U32 R4, RZ, RZ, R0 ;  /* 0x000000ffff047224 */ /* 0x000fe200078e0000 */
[----:B------:R-:W-:Y:S01]  /*0ae0*/  ISETP.NE.AND.EX P0, PT, R7, RZ, PT, P0 ;  /* 0x000000ff0700720c */ /* 0x000fe20003f05300 */
[----:B------:R-:W-:Y:S01]  /*0af0*/  IMAD.MOV.U32 R5, RZ, RZ, 0x0 ;  /* 0x00000000ff057424 */ /* 0x000fe200078e00ff */
[----:B------:R-:W-:Y:S02]  /*0b00*/  SEL R8, R9, R8, !P1 ;  /* 0x0000000809087207 */ /* 0x000fe40004800000 */
[----:B------:R-:W-:-:S02]  /*0b10*/  SEL R6, R6, 0xffffffff, P0 ;  /* 0xffffffff06067807 */ /* 0x000fc40000000000 */
[----:B------:R-:W-:Y:S01]  /*0b20*/  SEL R8, R8, 0xffffffff, P0 ;  /* 0xffffffff08087807 */ /* 0x000fe20000000000 */
[----:B------:R-:W-:Y:S06]  /*0b30*/  RET.REL.NODEC R4 `(_Z21neighborJoiningMatrixPiS_S_i) ;  /* 0xfffffff404307950 */ /* 0x000fec0003c3ffff */
.L_x_9:
        /* <DEDUP_REMOVED lines=12> */
.L_x_16:


//--------------------- .text._Z6rowsumPiS_i      --------------------------
	.section	.text._Z6rowsumPiS_i,"ax",@progbits
	.align	128
        .global         _Z6rowsumPiS_i
        .type           _Z6rowsumPiS_i,@function
        .size           _Z6rowsumPiS_i,(.L_x_20 - _Z6rowsumPiS_i)
        .other          _Z6rowsumPiS_i,@"STO_CUDA_ENTRY STV_DEFAULT"
_Z6rowsumPiS_i:
.text._Z6rowsumPiS_i:
        /* <DEDUP_REMOVED lines=10> */
[----:B------:R-:W1:Y:S08]  /*00a0*/  S2UR UR6, SR_CTAID.X ;  /* 0x00000000000679c3 */ /* 0x000e700000002500 */
[----:B------:R-:W5:Y:S01]  /*00b0*/  LDC R4, c[0x0][0x368] ;  /* 0x0000da00ff047b82 */ /* 0x000f620000000800 */
[----:B----4-:R-:W-:-:S07]  /*00c0*/  UIMAD UR5, UR10, UR5, URZ ;  /* 0x000000050a0572a4 */ /* 0x010fce000f8e02ff */
[----:B------:R-:W4:Y:S01]  /*00d0*/  LDC R0, c[0x0][0x390] ;  /* 0x0000e400ff007b82 */ /* 0x000f220000000800 */
[----:B--2---:R-:W-:Y:S01]  /*00e0*/  UIMAD UR4, UR8, UR9, UR4 ;  /* 0x00000009080472a4 */ /* 0x004fe2000f8e0204 */
[----:B0-----:R-:W-:Y:S02]  /*00f0*/  IMAD R2, R3, UR10, R2 ;  /* 0x0000000a03027c24 */ /* 0x001fe4000f8e0202 */
[----:B------:R-:W-:Y:S02]  /*0100*/  IMAD.MOV.U32 R3, RZ, RZ, RZ ;  /* 0x000000ffff037224 */ /* 0x000fe400078e00ff */
[----:B---3--:R-:W-:Y:S01]  /*0110*/  IMAD R2, R5, UR5, R2 ;  /* 0x0000000505027c24 */ /* 0x008fe2000f8e0202 */
[----:B-1----:R-:W-:Y:S01]  /*0120*/  UIMAD UR4, UR4, UR7, UR6 ;  /* 0x00000007040472a4 */ /* 0x002fe2000f8e0206 */
[----:B-----5:R-:W-:-:S05]  /*0130*/  IMAD R5, R4, UR5, RZ ;  /* 0x0000000504057c24 */ /* 0x020fca000f8e02ff */
[----:B------:R-:W-:Y:S01]  /*0140*/  IMAD.WIDE.U32 R4, R5, UR4, R2 ;  /* 0x0000000405047c25 */ /* 0x000fe2000f8e0002 */
[----:B----4-:R-:W-:Y:S02]  /*0150*/  SHF.R.S32.HI R7, RZ, 0x1f, R0 ;  /* 0x0000001fff077819 */ /* 0x010fe40000011400 */
[----:B------:R-:W-:-:S04]  /*0160*/  ISETP.GE.U32.AND P0, PT, R4, R0, PT ;  /* 0x000000000400720c */ /* 0x000fc80003f06070 */
[----:B------:R-:W-:-:S13]  /*0170*/  ISETP.GE.AND.EX P0, PT, R5, R7, PT, P0 ;  /* 0x000000070500720c */ /* 0x000fda0003f06300 */
[----:B------:R-:W-:Y:S05]  /*0180*/  @P0 EXIT ;  /* 0x000000000000094d */ /* 0x000fea0003800000 */
[----:B------:R-:W0:Y:S01]  /*0190*/  LDCU.64 UR6, c[0x0][0x388] ;  /* 0x00007100ff0677ac */ /* 0x000e220008000a00 */
[----:B------:R-:W-:Y:S01]  /*01a0*/  ISETP.GE.AND P0, PT, R0, 0x1, PT ;  /* 0x000000010000780c */ /* 0x000fe20003f06270 */
[----:B------:R-:W1:Y:S01]  /*01b0*/  LDCU.64 UR4, c[0x0][0x358] ;  /* 0x00006b00ff0477ac */ /* 0x000e620008000a00 */
[----:B0-----:R-:W-:-:S04]  /*01c0*/  LEA R2, P1, R4, UR6, 0x2 ;  /* 0x0000000604027c11 */ /* 0x001fc8000f8210ff */
[----:B------:R-:W-:-:S05]  /*01d0*/  LEA.HI.X R3, R4, UR7, R5, 0x2, P1 ;  /* 0x0000000704037c11 */ /* 0x000fca00088f1405 */
[----:B-1----:R0:W-:Y:S02]  /*01e0*/  STG.E desc[UR4][R2.64], RZ ;  /* 0x000000ff02007986 */ /* 0x0021e4000c101904 */
[----:B------:R-:W-:Y:S05]  /*01f0*/  @!P0 EXIT ;  /* 0x000000000000894d */ /* 0x000fea0003800000 */
[C---:B------:R-:W-:Y:S01]  /*0200*/  ISETP.GE.U32.AND P1, PT, R0.reuse, 0x10, PT ;  /* 0x000000100000780c */ /* 0x040fe20003f26070 */
[-C--:B------:R-:W-:Y:S01]  /*0210*/  IMAD R5, R5, R0.reuse, RZ ;  /* 0x0000000005057224 */ /* 0x080fe200078e02ff */
[----:B------:R-:W-:Y:S01]  /*0220*/  LOP3.LUT R10, R0, 0xf, RZ, 0xc0, !PT ;  /* 0x0000000f000a7812 */ /* 0x000fe200078ec0ff */
[----:B------:R-:W-:Y:S02]  /*0230*/  IMAD.MOV.U32 R9, RZ, RZ, RZ ;  /* 0x000000ffff097224 */ /* 0x000fe400078e00ff */
[----:B------:R-:W-:Y:S01]  /*0240*/  IMAD R11, R4, R7, R5 ;  /* 0x00000007040b7224 */ /* 0x000fe200078e0205 */
[----:B------:R-:W-:Y:S01]  /*0250*/  ISETP.NE.AND P0, PT, R10, RZ, PT ;  /* 0x000000ff0a00720c */ /* 0x000fe20003f05270 */
[----:B------:R-:W-:-:S04]  /*0260*/  IMAD.WIDE.U32 R4, R4, R0, RZ ;  /* 0x0000000004047225 */ /* 0x000fc800078e00ff */
[----:B------:R-:W-:Y:S02]  /*0270*/  IMAD.IADD R11, R5, 0x1, R11 ;  /* 0x00000001050b7824 */ /* 0x000fe400078e020b */
[----:B------:R-:W-:Y:S06]  /*0280*/  @!P1 BRA `(.L_x_10) ;  /* 0x0000000000b89947 */ /* 0x000fec0003800000 */
[----:B------:R-:W1:Y:S01]  /*0290*/  LDCU.64 UR6, c[0x0][0x380] ;  /* 0x00007000ff0677ac */ /* 0x000e620008000a00 */
[----:B------:R-:W-:-:S05]  /*02a0*/  LOP3.LUT R9, R0, 0x7ffffff0, RZ, 0xc0, !PT ;  /* 0x7ffffff000097812 */ /* 0x000fca00078ec0ff */
[----:B------:R-:W-:Y:S01]  /*02b0*/  IMAD.MOV R8, RZ, RZ, -R9 ;  /* 0x000000ffff087224 */ /* 0x000fe200078e0a09 */
[----:B-1----:R-:W-:-:S04]  /*02c0*/  LEA R12, P1, R4, UR6, 0x2 ;  /* 0x00000006040c7c11 */ /* 0x002fc8000f8210ff */
[----:B------:R-:W-:Y:S02]  /*02d0*/  IADD3 R12, P2, PT, R12, 0x20, RZ ;  /* 0x000000200c0c7810 */ /* 0x000fe40007f5e0ff */
[----:B------:R-:W-:-:S05]  /*02e0*/  LEA.HI.X R21, R4, UR7, R11, 0x2, P1 ;  /* 0x0000000704157c11 */ /* 0x000fca00088f140b */
[----:B------:R-:W-:-:S07]  /*02f0*/  IMAD.X R21, RZ, RZ, R21, P2 ;  /* 0x000000ffff157224 */ /* 0x000fce00010e0615 */
.L_x_11:
[----:B------:R-:W-:Y:S02]  /*0300*/  IMAD.MOV.U32 R6, RZ, RZ, R12 ;  /* 0x000000ffff067224 */ /* 0x000fe400078e000c */
[----:B------:R-:W-:-:S05]  /*0310*/  IMAD.MOV.U32 R7, RZ, RZ, R21 ;  /* 0x000000ffff077224 */ /* 0x000fca00078e0015 */
[----:B---3--:R-:W2:Y:S04]  /*0320*/  LDG.E R13, desc[UR4][R6.64+-0x20] ;  /* 0xffffe004060d7981 */ /* 0x008ea8000c1e1900 */
[----:B--2---:R1:W-:Y:S04]  /*0330*/  REDG.E.ADD.STRONG.GPU desc[UR4][R2.64], R13 ;  /* 0x0000000d0200798e */ /* 0x0043e8000c12e104 */
[----:B------:R-:W2:Y:S04]  /*0340*/  LDG.E R15, desc[UR4][R6.64+-0x1c] ;  /* 0xffffe404060f7981 */ /* 0x000ea8000c1e1900 */
[----:B--2---:R2:W-:Y:S04]  /*0350*/  REDG.E.ADD.STRONG.GPU desc[UR4][R2.64], R15 ;  /* 0x0000000f0200798e */ /* 0x0045e8000c12e104 */
[----:B------:R-:W3:Y:S04]  /*0360*/  LDG.E R17, desc[UR4][R6.64+-0x18] ;  /* 0xffffe80406117981 */ /* 0x000ee8000c1e1900 */
[----:B---3--:R3:W-:Y:S04]  /*0370*/  REDG.E.ADD.STRONG.GPU desc[UR4][R2.64], R17 ;  /* 0x000000110200798e */ /* 0x0087e8000c12e104 */
[----:B------:R-:W4:Y:S04]  /*0380*/  LDG.E R19, desc[UR4][R6.64+-0x14] ;  /* 0xffffec0406137981 */ /* 0x000f28000c1e1900 */
[----:B----4-:R4:W-:Y:S04]  /*0390*/  REDG.E.ADD.STRONG.GPU desc[UR4][R2.64], R19 ;  /* 0x000000130200798e */ /* 0x0109e8000c12e104 */
[----:B------:R-:W5:Y:S04]  /*03a0*/  LDG.E R21, desc[UR4][R6.64+-0x10] ;  /* 0xfffff00406157981 */ /* 0x000f68000c1e1900 */
[----:B-----5:R5:W-:Y:S04]  /*03b0*/  REDG.E.ADD.STRONG.GPU desc[UR4][R2.64], R21 ;  /* 0x000000150200798e */ /* 0x020be8000c12e104 */
[----:B------:R-:W2:Y:S04]  /*03c0*/  LDG.E R23, desc[UR4][R6.64+-0xc] ;  /* 0xfffff40406177981 */ /* 0x000ea8000c1e1900 */
[----:B--2---:R2:W-:Y:S04]  /*03d0*/  REDG.E.ADD.STRONG.GPU desc[UR4][R2.64], R23 ;  /* 0x000000170200798e */ /* 0x0045e8000c12e104 */
[----:B-1----:R-:W3:Y:S04]  /*03e0*/  LDG.E R13, desc[UR4][R6.64+-0x8] ;  /* 0xfffff804060d7981 */ /* 0x002ee8000c1e1900 */
[----:B---3--:R1:W-:Y:S04]  /*03f0*/  REDG.E.ADD.STRONG.GPU desc[UR4][R2.64], R13 ;  /* 0x0000000d0200798e */ /* 0x0083e8000c12e104 */
        /* <DEDUP_REMOVED lines=8> */
[----:B------:R-:W3:Y:S04]  /*0480*/  LDG.E R23, desc[UR4][R6.64+0xc] ;  /* 0x00000c0406177981 */ /* 0x000ee8000c1e1900 */
[----:B---3--:R3:W-:Y:S04]  /*0490*/  REDG.E.ADD.STRONG.GPU desc[UR4][R2.64], R23 ;  /* 0x000000170200798e */ /* 0x0087e8000c12e104 */
[----:B-1----:R-:W4:Y:S04]  /*04a0*/  LDG.E R13, desc[UR4][R6.64+0x10] ;  /* 0x00001004060d7981 */ /* 0x002f28000c1e1900 */
[----:B----4-:R3:W-:Y:S04]  /*04b0*/  REDG.E.ADD.STRONG.GPU desc[UR4][R2.64], R13 ;  /* 0x0000000d0200798e */ /* 0x0107e8000c12e104 */
[----:B------:R-:W4:Y:S04]  /*04c0*/  LDG.E R15, desc[UR4][R6.64+0x14] ;  /* 0x00001404060f7981 */ /* 0x000f28000c1e1900 */
[----:B----4-:R3:W-:Y:S04]  /*04d0*/  REDG.E.ADD.STRONG.GPU desc[UR4][R2.64], R15 ;  /* 0x0000000f0200798e */ /* 0x0107e8000c12e104 */
[----:B------:R-:W4:Y:S01]  /*04e0*/  LDG.E R17, desc[UR4][R6.64+0x18] ;  /* 0x0000180406117981 */ /* 0x000f22000c1e1900 */
[----:B------:R-:W-:-:S05]  /*04f0*/  VIADD R8, R8, 0x10 ;  /* 0x0000001008087836 */ /* 0x000fca0000000000 */
[----:B------:R-:W-:Y:S01]  /*0500*/  ISETP.NE.AND P1, PT, R8, RZ, PT ;  /* 0x000000ff0800720c */ /* 0x000fe20003f25270 */
[----:B----4-:R3:W-:Y:S04]  /*0510*/  REDG.E.ADD.STRONG.GPU desc[UR4][R2.64], R17 ;  /* 0x000000110200798e */ /* 0x0107e8000c12e104 */
[----:B-----5:R-:W4:Y:S01]  /*0520*/  LDG.E R19, desc[UR4][R6.64+0x1c] ;  /* 0x00001c0406137981 */ /* 0x020f22000c1e1900 */
[----:B------:R-:W-:-:S05]  /*0530*/  IADD3 R12, P2, PT, R6, 0x40, RZ ;  /* 0x00000040060c7810 */ /* 0x000fca0007f5e0ff */
[----:B--2---:R-:W-:Y:S01]  /*0540*/  IMAD.X R21, RZ, RZ, R7, P2 ;  /* 0x000000ffff157224 */ /* 0x004fe200010e0607 */
[----:B----4-:R3:W-:Y:S01]  /*0550*/  REDG.E.ADD.STRONG.GPU desc[UR4][R2.64], R19 ;  /* 0x000000130200798e */ /* 0x0107e2000c12e104 */
[----:B------:R-:W-:Y:S06]  /*0560*/  @P1 BRA `(.L_x_11) ;  /* 0xfffffffc00641947 */ /* 0x000fec000383ffff */
.L_x_10:
[----:B------:R-:W-:Y:S05]  /*0570*/  @!P0 EXIT ;  /* 0x000000000000894d */ /* 0x000fea0003800000 */
[----:B------:R-:W-:Y:S02]  /*0580*/  ISETP.GE.U32.AND P1, PT, R10, 0x8, PT ;  /* 0x000000080a00780c */ /* 0x000fe40003f26070 */
[----:B------:R-:W-:-:S04]  /*0590*/  LOP3.LUT R12, R0, 0x7, RZ, 0xc0, !PT ;  /* 0x00000007000c7812 */ /* 0x000fc800078ec0ff */
[----:B------:R-:W-:-:S07]  /*05a0*/  ISETP.NE.AND P0, PT, R12, RZ, PT ;  /* 0x000000ff0c00720c */ /* 0x000fce0003f05270 */
[----:B------:R-:W-:Y:S06]  /*05b0*/  @!P1 BRA `(.L_x_12) ;  /* 0x0000000000589947 */ /* 0x000fec0003800000 */
[----:B------:R-:W1:Y:S01]  /*05c0*/  LDCU.64 UR6, c[0x0][0x380] ;  /* 0x00007000ff0677ac */ /* 0x000e620008000a00 */
[----:B------:R-:W-:-:S05]  /*05d0*/  IADD3 R7, P1, PT, R9, R4, RZ ;  /* 0x0000000409077210 */ /* 0x000fca0007f3e0ff */
[----:B------:R-:W-:Y:S01]  /*05e0*/  IMAD.X R8, RZ, RZ, R11, P1 ;  /* 0x000000ffff087224 */ /* 0x000fe200008e060b */
[----:B-1----:R-:W-:-:S04]  /*05f0*/  LEA R6, P1, R7, UR6, 0x2 ;  /* 0x0000000607067c11 */ /* 0x002fc8000f8210ff */
[----:B------:R-:W-:-:S05]  /*0600*/  LEA.HI.X R7, R7, UR7, R8, 0x2, P1 ;  /* 0x0000000707077c11 */ /* 0x000fca00088f1408 */
[----:B---3--:R-:W2:Y:S04]  /*0610*/  LDG.E R13, desc[UR4][R6.64] ;  /* 0x00000004060d7981 */ /* 0x008ea8000c1e1900 */
[----:B--2---:R1:W-:Y:S04]  /*0620*/  REDG.E.ADD.STRONG.GPU desc[UR4][R2.64], R13 ;  /* 0x0000000d0200798e */ /* 0x0043e8000c12e104 */
[----:B------:R-:W2:Y:S04]  /*0630*/  LDG.E R15, desc[UR4][R6.64+0x4] ;  /* 0x00000404060f7981 */ /* 0x000ea8000c1e1900 */
[----:B--2---:R2:W-:Y:S04]  /*0640*/  REDG.E.ADD.STRONG.GPU desc[UR4][R2.64], R15 ;  /* 0x0000000f0200798e */ /* 0x0045e8000c12e104 */
[----:B------:R-:W3:Y:S04]  /*0650*/  LDG.E R17, desc[UR4][R6.64+0x8] ;  /* 0x0000080406117981 */ /* 0x000ee8000c1e1900 */
[----:B---3--:R4:W-:Y:S04]  /*0660*/  REDG.E.ADD.STRONG.GPU desc[UR4][R2.64], R17 ;  /* 0x000000110200798e */ /* 0x0089e8000c12e104 */
[----:B------:R-:W3:Y:S04]  /*0670*/  LDG.E R19, desc[UR4][R6.64+0xc] ;  /* 0x00000c0406137981 */ /* 0x000ee8000c1e1900 */
[----:B---3--:R4:W-:Y:S04]  /*0680*/  REDG.E.ADD.STRONG.GPU desc[UR4][R2.64], R19 ;  /* 0x000000130200798e */ /* 0x0089e8000c12e104 */
[----:B------:R-:W3:Y:S04]  /*0690*/  LDG.E R21, desc[UR4][R6.64+0x10] ;  /* 0x0000100406157981 */ /* 0x000ee8000c1e1900 */
[----:B---3--:R4:W-:Y:S04]  /*06a0*/  REDG.E.ADD.STRONG.GPU desc[UR4][R2.64], R21 ;  /* 0x000000150200798e */ /* 0x0089e8000c12e104 */
[----:B------:R-:W3:Y:S04]  /*06b0*/  LDG.E R23, desc[UR4][R6.64+0x14] ;  /* 0x0000140406177981 */ /* 0x000ee8000c1e1900 */
[----:B---3--:R4:W-:Y:S04]  /*06c0*/  REDG.E.ADD.STRONG.GPU desc[UR4][R2.64], R23 ;  /* 0x000000170200798e */ /* 0x0089e8000c12e104 */
[----:B-1----:R-:W3:Y:S04]  /*06d0*/  LDG.E R13, desc[UR4][R6.64+0x18] ;  /* 0x00001804060d7981 */ /* 0x002ee8000c1e1900 */
[----:B---3--:R4:W-:Y:S04]  /*06e0*/  REDG.E.ADD.STRONG.GPU desc[UR4][R2.64], R13 ;  /* 0x0000000d0200798e */ /* 0x0089e8000c12e104 */
[----:B--2---:R-:W2:Y:S01]  /*06f0*/  LDG.E R15, desc[UR4][R6.64+0x1c] ;  /* 0x00001c04060f7981 */ /* 0x004ea2000c1e1900 */
[----:B------:R-:W-:-:S03]  /*0700*/  VIADD R9, R9, 0x8 ;  /* 0x0000000809097836 */ /* 0x000fc60000000000 */
[----:B--2---:R4:W-:Y:S04]  /*0710*/  REDG.E.ADD.STRONG.GPU desc[UR4][R2.64], R15 ;  /* 0x0000000f0200798e */ /* 0x0049e8000c12e104 */
.L_x_12:
        /* <DEDUP_REMOVED lines=10> */
[----:B---34-:R-:W2:Y:S04]  /*07c0*/  LDG.E R13, desc[UR4][R6.64] ;  /* 0x00000004060d7981 */ /* 0x018ea8000c1e1900 */
[----:B--2---:R1:W-:Y:S04]  /*07d0*/  REDG.E.ADD.STRONG.GPU desc[UR4][R2.64], R13 ;  /* 0x0000000d0200798e */ /* 0x0043e8000c12e104 */
[----:B------:R-:W2:Y:S04]  /*07e0*/  LDG.E R15, desc[UR4][R6.64+0x4] ;  /* 0x00000404060f7981 */ /* 0x000ea8000c1e1900 */
[----:B--2---:R1:W-:Y:S04]  /*07f0*/  REDG.E.ADD.STRONG.GPU desc[UR4][R2.64], R15 ;  /* 0x0000000f0200798e */ /* 0x0043e8000c12e104 */
[----:B------:R-:W2:Y:S04]  /*0800*/  LDG.E R17, desc[UR4][R6.64+0x8] ;  /* 0x0000080406117981 */ /* 0x000ea8000c1e1900 */
[----:B--2---:R1:W-:Y:S04]  /*0810*/  REDG.E.ADD.STRONG.GPU desc[UR4][R2.64], R17 ;  /* 0x000000110200798e */ /* 0x0043e8000c12e104 */
[----:B------:R-:W2:Y:S01]  /*0820*/  LDG.E R19, desc[UR4][R6.64+0xc] ;  /* 0x00000c0406137981 */ /* 0x000ea2000c1e1900 */
[----:B------:R-:W-:-:S03]  /*0830*/  VIADD R9, R9, 0x4 ;  /* 0x0000000409097836 */ /* 0x000fc60000000000 */
[----:B--2---:R1:W-:Y:S04]  /*0840*/  REDG.E.ADD.STRONG.GPU desc[UR4][R2.64], R19 ;  /* 0x000000130200798e */ /* 0x0043e8000c12e104 */
.L_x_13:
[----:B------:R-:W-:Y:S05]  /*0850*/  @!P0 EXIT ;  /* 0x000000000000894d */ /* 0x000fea0003800000 */
[----:B------:R-:W2:Y:S01]  /*0860*/  LDCU.64 UR6, c[0x0][0x380] ;  /* 0x00007000ff0677ac */ /* 0x000ea20008000a00 */
[----:B------:R-:W-:Y:S01]  /*0870*/  IADD3 R5, P0, PT, R9, R4, RZ ;  /* 0x0000000409057210 */ /* 0x000fe20007f1e0ff */
[----:B------:R-:W-:-:S04]  /*0880*/  IMAD.MOV R0, RZ, RZ, -R0 ;  /* 0x000000ffff007224 */ /* 0x000fc800078e0a00 */
[----:B------:R-:W-:Y:S01]  /*0890*/  IMAD.X R6, RZ, RZ, R11, P0 ;  /* 0x000000ffff067224 */ /* 0x000fe200000e060b */
[----:B--2---:R-:W-:-:S04]  /*08a0*/  LEA R4, P1, R5, UR6, 0x2 ;  /* 0x0000000605047c11 */ /* 0x004fc8000f8210ff */
[----:B------:R-:W-:-:S09]  /*08b0*/  LEA.HI.X R7, R5, UR7, R6, 0x2, P1 ;  /* 0x0000000705077c11 */ /* 0x000fd200088f1406 */
.L_x_14:
[----:B--2---:R-:W-:-:S06]  /*08c0*/  IMAD.MOV.U32 R5, RZ, RZ, R7 ;  /* 0x000000ffff057224 */ /* 0x004fcc00078e0007 */
[----:B------:R2:W5:Y:S01]  /*08d0*/  LDG.E R5, desc[UR4][R4.64] ;  /* 0x0000000404057981 */ /* 0x000562000c1e1900 */
[----:B------:R-:W-:-:S05]  /*08e0*/  VIADD R0, R0, 0x1 ;  /* 0x0000000100007836 */ /* 0x000fca0000000000 */
[----:B------:R-:W-:Y:S02]  /*08f0*/  ISETP.NE.AND P0, PT, R0, RZ, PT ;  /* 0x000000ff0000720c */ /* 0x000fe40003f05270 */
[----:B--2---:R-:W-:-:S05]  /*0900*/  IADD3 R4, P1, PT, R4, 0x4, RZ ;  /* 0x0000000404047810 */ /* 0x004fca0007f3e0ff */
[----:B------:R-:W-:Y:S01]  /*0910*/  IMAD.X R7, RZ, RZ, R7, P1 ;  /* 0x000000ffff077224 */ /* 0x000fe200008e0607 */
[----:B-----5:R2:W-:Y:S05]  /*0920*/  REDG.E.ADD.STRONG.GPU desc[UR4][R2.64], R5 ;  /* 0x000000050200798e */ /* 0x0205ea000c12e104 */
[----:B------:R-:W-:Y:S05]  /*0930*/  @P0 BRA `(.L_x_14) ;  /* 0xfffffffc00e00947 */ /* 0x000fea000383ffff */
[----:B------:R-:W-:Y:S05]  /*0940*/  EXIT ;  /* 0x000000000000794d */ /* 0x000fea0003800000 */
.L_x_15:
        /* <DEDUP_REMOVED lines=11> */
.L_x_20:


//--------------------- .nv.shared._Z12computeDeltaPiS_S_i --------------------------
	.section	.nv.shared._Z12computeDeltaPiS_S_i,"aw",@nobits
	.sectionflags	@""
	.align	16
	.zero		1024


//--------------------- .nv.shared.reserved.0     --------------------------
	.section	.nv.shared.reserved.0,"aw",@nobits
	.weak		__nv_reservedSMEM_offset_0_alias
	.size		__nv_reservedSMEM_offset_0_alias, 0, 64
	.other		__nv_reservedSMEM_offset_0_alias,@"STO_CUDA_RESERVED_SHARED STV_DEFAULT"
__nv_reservedSMEM_offset_0_alias:
	.zero		0
	.zero		64


//--------------------- .nv.shared._Z22findMinAndComputeDeltaPiS_S_S_i --------------------------
	.section	.nv.shared._Z22findMinAndComputeDeltaPiS_S_S_i,"aw",@nobits
	.sectionflags	@""
	.align	16
	.zero		1024


//--------------------- .nv.shared._Z21neighborJoiningMatrixPiS_S_i --------------------------
	.section	.nv.shared._Z21neighborJoiningMatrixPiS_S_i,"aw",@nobits
	.sectionflags	@""
	.align	16
	.zero		1024


//--------------------- .nv.shared._Z6rowsumPiS_i --------------------------
	.section	.nv.shared._Z6rowsumPiS_i,"aw",@nobits
	.sectionflags	@""
	.align	16
	.zero		1024


//--------------------- .nv.constant0._Z12computeDeltaPiS_S_i --------------------------
	.section	.nv.constant0._Z12computeDeltaPiS_S_i,"a",@progbits
	.sectionflags	@""
	.align	4
.nv.constant0._Z12computeDeltaPiS_S_i:
	.zero		924


//--------------------- .nv.constant0._Z22findMinAndComputeDeltaPiS_S_S_i --------------------------
	.section	.nv.constant0._Z22findMinAndComputeDeltaPiS_S_S_i,"a",@progbits
	.sectionflags	@""
	.align	4
.nv.constant0._Z22findMinAndComputeDeltaPiS_S_S_i:
	.zero		932


//--------------------- .nv.constant0._Z21neighborJoiningMatrixPiS_S_i --------------------------
	.section	.nv.constant0._Z21neighborJoiningMatrixPiS_S_i,"a",@progbits
	.sectionflags	@""
	.align	4
.nv.constant0._Z21neighborJoiningMatrixPiS_S_i:
	.zero		924


//--------------------- .nv.constant0._Z6rowsumPiS_i --------------------------
	.section	.nv.constant0._Z6rowsumPiS_i,"a",@progbits
	.sectionflags	@""
	.align	4
.nv.constant0._Z6rowsumPiS_i:
	.zero		916


//--------------------- SYMBOLS --------------------------

	.type		.nv.reservedSmem.offset0,@object
	.size		.nv.reservedSmem.offset0,0x4
	.type		.nv.reservedSmem.cap,@object
	.size		.nv.reservedSmem.cap,0x4
